	.target	sm_90a

	.elftype	@"ET_EXEC"


//--------------------- .note.nv.tkinfo           --------------------------
	.section	.note.nv.tkinfo,"",@"SHT_NOTE"
	.sectionflags	@"SHF_NOTE_NV_TKINFO"
	.tkinfo
        /*0018*/ 	.word	0x00000002
        /*0030*/ 	.string	""
        /*0030*/ 	.string	"ptxas"
        /*0030*/ 	.string	"Cuda compilation tools, release 13.0, V13.0.88"
        /*0030*/ 	.string	"Build cuda_13.0.r13.0/compiler.36424714_0"
        /*0030*/ 	.string	"-v  -suppress-debug-info  -lineinfo  -arch sm_90a "



//--------------------- .note.nv.cuinfo           --------------------------
	.section	.note.nv.cuinfo,"",@"SHT_NOTE"
	.sectionflags	@"SHF_NOTE_NV_CUINFO"
        /*0018*/ 	.short	0x0002
        /*001a*/ 	.short	0x005a
        /*001c*/ 	.short	0x0082
	.zero		2


//--------------------- .nv.info                  --------------------------
	.section	.nv.info,"",@"SHT_CUDA_INFO"
	.align	4


	//----- nvinfo : EIATTR_REGCOUNT
	.align		4
        /*0000*/ 	.byte	0x04, 0x2f
        /*0002*/ 	.short	(.L_1 - .L_0)
	.align		4
.L_0:
        /*0004*/ 	.word	index@(matmul_kernel)
        /*0008*/ 	.word	0x000000ff


	//----- nvinfo : EIATTR_FRAME_SIZE
	.align		4
.L_1:
        /*000c*/ 	.byte	0x04, 0x11
        /*000e*/ 	.short	(.L_3 - .L_2)
	.align		4
.L_2:
        /*0010*/ 	.word	index@(matmul_kernel)
        /*0014*/ 	.word	0x00000000


	//----- nvinfo : EIATTR_MIN_STACK_SIZE
	.align		4
.L_3:
        /*0018*/ 	.byte	0x04, 0x12
        /*001a*/ 	.short	(.L_5 - .L_4)
	.align		4
.L_4:
        /*001c*/ 	.word	index@(matmul_kernel)
        /*0020*/ 	.word	0x00000000
.L_5:


//--------------------- .nv.compat                --------------------------
	.section	.nv.compat,"",@"SHT_CUDA_COMPAT_INFO"
	.align	4
        /*0000*/ 	.byte	0x02, 0x09, 0x01, 0x00, 0x02, 0x02, 0x01, 0x00, 0x02, 0x05, 0x05, 0x00, 0x03, 0x07, 0x01, 0x01
        /*0010*/ 	.byte	0x02, 0x03, 0x00, 0x00, 0x02, 0x06, 0x01, 0x00, 0x04, 0x0b, 0x08, 0x00, 0x00, 0x00, 0x00, 0x00
        /*0020*/ 	.byte	0x00, 0x00, 0x00, 0x00


//--------------------- .nv.info.matmul_kernel    --------------------------
	.section	.nv.info.matmul_kernel,"",@"SHT_CUDA_INFO"
	.sectionflags	@""
	.align	4


	//----- nvinfo : EIATTR_CUDA_API_VERSION
	.align		4
        /*0000*/ 	.byte	0x04, 0x37
        /*0002*/ 	.short	(.L_7 - .L_6)
.L_6:
        /*0004*/ 	.word	0x00000082


	//----- nvinfo : EIATTR_KPARAM_INFO
	.align		4
.L_7:
        /*0008*/ 	.byte	0x04, 0x17
        /*000a*/ 	.short	(.L_9 - .L_8)
.L_8:
        /*000c*/ 	.word	0x00000000
        /*0010*/ 	.short	0x000d
        /*0012*/ 	.short	0x0048
        /*0014*/ 	.byte	0x00, 0xf4, 0x21, 0x00


	//----- nvinfo : EIATTR_KPARAM_INFO
	.align		4
.L_9:
        /*0018*/ 	.byte	0x04, 0x17
        /*001a*/ 	.short	(.L_11 - .L_10)
.L_10:
        /*001c*/ 	.word	0x00000000
        /*0020*/ 	.short	0x000c
        /*0022*/ 	.short	0x0040
        /*0024*/ 	.byte	0x00, 0xf4, 0x21, 0x00


	//----- nvinfo : EIATTR_KPARAM_INFO
	.align		4
.L_11:
        /*0028*/ 	.byte	0x04, 0x17
        /*002a*/ 	.short	(.L_13 - .L_12)
.L_12:
        /*002c*/ 	.word	0x00000000
        /*0030*/ 	.short	0x000b
        /*0032*/ 	.short	0x0038
        /*0034*/ 	.byte	0x00, 0xf0, 0x11, 0x00


	//----- nvinfo : EIATTR_KPARAM_INFO
	.align		4
.L_13:
        /*0038*/ 	.byte	0x04, 0x17
        /*003a*/ 	.short	(.L_15 - .L_14)
.L_14:
        /*003c*/ 	.word	0x00000000
        /*0040*/ 	.short	0x000a
        /*0042*/ 	.short	0x0034
        /*0044*/ 	.byte	0x00, 0xf0, 0x11, 0x00


	//----- nvinfo : EIATTR_KPARAM_INFO
	.align		4
.L_15:
        /*0048*/ 	.byte	0x04, 0x17
        /*004a*/ 	.short	(.L_17 - .L_16)
.L_16:
        /*004c*/ 	.word	0x00000000
        /*0050*/ 	.short	0x0009
        /*0052*/ 	.short	0x0030
        /*0054*/ 	.byte	0x00, 0xf0, 0x11, 0x00


	//----- nvinfo : EIATTR_KPARAM_INFO
	.align		4
.L_17:
        /*0058*/ 	.byte	0x04, 0x17
        /*005a*/ 	.short	(.L_19 - .L_18)
.L_18:
        /*005c*/ 	.word	0x00000000
        /*0060*/ 	.short	0x0008
        /*0062*/ 	.short	0x002c
        /*0064*/ 	.byte	0x00, 0xf0, 0x11, 0x00


	//----- nvinfo : EIATTR_KPARAM_INFO
	.align		4
.L_19:
        /*0068*/ 	.byte	0x04, 0x17
        /*006a*/ 	.short	(.L_21 - .L_20)
.L_20:
        /*006c*/ 	.word	0x00000000
        /*0070*/ 	.short	0x0007
        /*0072*/ 	.short	0x0028
        /*0074*/ 	.byte	0x00, 0xf0, 0x11, 0x00


	//----- nvinfo : EIATTR_KPARAM_INFO
	.align		4
.L_21:
        /*0078*/ 	.byte	0x04, 0x17
        /*007a*/ 	.short	(.L_23 - .L_22)
.L_22:
        /*007c*/ 	.word	0x00000000
        /*0080*/ 	.short	0x0006
        /*0082*/ 	.short	0x0024
        /*0084*/ 	.byte	0x00, 0xf0, 0x11, 0x00


	//----- nvinfo : EIATTR_KPARAM_INFO
	.align		4
.L_23:
        /*0088*/ 	.byte	0x04, 0x17
        /*008a*/ 	.short	(.L_25 - .L_24)
.L_24:
        /*008c*/ 	.word	0x00000000
        /*0090*/ 	.short	0x0005
        /*0092*/ 	.short	0x0020
        /*0094*/ 	.byte	0x00, 0xf0, 0x11, 0x00


	//----- nvinfo : EIATTR_KPARAM_INFO
	.align		4
.L_25:
        /*0098*/ 	.byte	0x04, 0x17
        /*009a*/ 	.short	(.L_27 - .L_26)
.L_26:
        /*009c*/ 	.word	0x00000000
        /*00a0*/ 	.short	0x0004
        /*00a2*/ 	.short	0x001c
        /*00a4*/ 	.byte	0x00, 0xf0, 0x11, 0x00


	//----- nvinfo : EIATTR_KPARAM_INFO
	.align		4
.L_27:
        /*00a8*/ 	.byte	0x04, 0x17
        /*00aa*/ 	.short	(.L_29 - .L_28)
.L_28:
        /*00ac*/ 	.word	0x00000000
        /*00b0*/ 	.short	0x0003
        /*00b2*/ 	.short	0x0018
        /*00b4*/ 	.byte	0x00, 0xf0, 0x11, 0x00


	//----- nvinfo : EIATTR_KPARAM_INFO
	.align		4
.L_29:
        /*00b8*/ 	.byte	0x04, 0x17
        /*00ba*/ 	.short	(.L_31 - .L_30)
.L_30:
        /*00bc*/ 	.word	0x00000000
        /*00c0*/ 	.short	0x0002
        /*00c2*/ 	.short	0x0010
        /*00c4*/ 	.byte	0x00, 0xf4, 0x21, 0x00


	//----- nvinfo : EIATTR_KPARAM_INFO
	.align		4
.L_31:
        /*00c8*/ 	.byte	0x04, 0x17
        /*00ca*/ 	.short	(.L_33 - .L_32)
.L_32:
        /*00cc*/ 	.word	0x00000000
        /*00d0*/ 	.short	0x0001
        /*00d2*/ 	.short	0x0008
        /*00d4*/ 	.byte	0x00, 0xf4, 0x21, 0x00


	//----- nvinfo : EIATTR_KPARAM_INFO
	.align		4
.L_33:
        /*00d8*/ 	.byte	0x04, 0x17
        /*00da*/ 	.short	(.L_35 - .L_34)
.L_34:
        /*00dc*/ 	.word	0x00000000
        /*00e0*/ 	.short	0x0000
        /*00e2*/ 	.short	0x0000
        /*00e4*/ 	.byte	0x00, 0xf4, 0x21, 0x00


	//----- nvinfo : EIATTR_SPARSE_MMA_MASK
	.align		4
.L_35:
        /*00e8*/ 	.byte	0x03, 0x50
        /*00ea*/ 	.short	0x0000


	//----- nvinfo : EIATTR_MAXREG_COUNT
	.align		4
        /*00ec*/ 	.byte	0x03, 0x1b
        /*00ee*/ 	.short	0x00ff


	//----- nvinfo : EIATTR_NUM_BARRIERS
	.align		4
        /*00f0*/ 	.byte	0x02, 0x4c
        /*00f2*/ 	.byte	0x01
	.zero		1


	//----- nvinfo : EIATTR_MERCURY_ISA_VERSION
	.align		4
        /*00f4*/ 	.byte	0x03, 0x5f
        /*00f6*/ 	.short	0x0101


	//----- nvinfo : EIATTR_EXIT_INSTR_OFFSETS
	.align		4
        /*00f8*/ 	.byte	0x04, 0x1c
        /*00fa*/ 	.short	(.L_37 - .L_36)


	//   ....[0]....
.L_36:
        /*00fc*/ 	.word	0x0000a8b0


	//   ....[1]....
        /*0100*/ 	.word	0x0000a8d0


	//----- nvinfo : EIATTR_REQNTID
	.align		4
.L_37:
        /*0104*/ 	.byte	0x04, 0x10
        /*0106*/ 	.short	(.L_39 - .L_38)
.L_38:
        /*0108*/ 	.word	0x00000040
        /*010c*/ 	.word	0x00000001
        /*0110*/ 	.word	0x00000001


	//----- nvinfo : EIATTR_CBANK_PARAM_SIZE
	.align		4
.L_39:
        /*0114*/ 	.byte	0x03, 0x19
        /*0116*/ 	.short	0x0050


	//----- nvinfo : EIATTR_PARAM_CBANK
	.align		4
        /*0118*/ 	.byte	0x04, 0x0a
        /*011a*/ 	.short	(.L_41 - .L_40)
	.align		4
.L_40:
        /*011c*/ 	.word	index@(.nv.constant0.matmul_kernel)
        /*0120*/ 	.short	0x0210
        /*0122*/ 	.short	0x0050


	//----- nvinfo : EIATTR_SW_WAR
	.align		4
.L_41:
        /*0124*/ 	.byte	0x04, 0x36
        /*0126*/ 	.short	(.L_43 - .L_42)
.L_42:
        /*0128*/ 	.word	0x00000008
.L_43:


//--------------------- .nv.callgraph             --------------------------
	.section	.nv.callgraph,"",@"SHT_CUDA_CALLGRAPH"
	.align	4
	.sectionentsize	8
	.align		4
        /*0000*/ 	.word	0x00000000
	.align		4
        /*0004*/ 	.word	0xffffffff
	.align		4
        /*0008*/ 	.word	0x00000000
	.align		4
        /*000c*/ 	.word	0xfffffffe
	.align		4
        /*0010*/ 	.word	0x00000000
	.align		4
        /*0014*/ 	.word	0xfffffffd
	.align		4
        /*0018*/ 	.word	0x00000000
	.align		4
        /*001c*/ 	.word	0xfffffffc


//--------------------- .text.matmul_kernel       --------------------------
	.section	.text.matmul_kernel,"ax",@progbits
	.align	128
        .global         matmul_kernel
        .type           matmul_kernel,@function
        .size           matmul_kernel,(.L_x_4 - matmul_kernel)
        .other          matmul_kernel,@"STO_CUDA_ENTRY STV_DEFAULT"
matmul_kernel:
.text.matmul_kernel:
[----:B------:R-:W-:Y:S08]  /*0000*/  LDC R1, c[0x0][0x28] ;  /* 0x00000a00ff017b82 */ /* 0x000ff00000000800 */
[----:B------:R-:W1:Y:S01]  /*0010*/  LDC.64 R28, c[0x0][0x228] ;  /* 0x00008a00ff1c7b82 */ /* 0x000e620000000a00 */
[----:B------:R-:W2:Y:S01]  /*0020*/  S2R R7, SR_CTAID.X ;  /* 0x0000000000077919 */ /* 0x000ea20000002500 */
[----:B------:R-:W-:Y:S01]  /*0030*/  ULDC.64 UR6, c[0x0][0x210] ;  /* 0x0000840000067ab9 */ /* 0x000fe20000000a00 */
[----:B------:R-:W-:Y:S01]  /*0040*/  UMOV UR4, 0x400 ;  /* 0x0000040000047882 */ /* 0x000fe20000000000 */
[----:B------:R-:W-:Y:S01]  /*0050*/  ULDC.64 UR10, c[0x0][0x208] ;  /* 0x00008200000a7ab9 */ /* 0x000fe20000000a00 */
[----:B------:R-:W3:Y:S01]  /*0060*/  S2R R167, SR_TID.X ;  /* 0x0000000000a77919 */ /* 0x000ee20000002100 */
[----:B------:R-:W-:-:S02]  /*0070*/  ULDC.64 UR8, c[0x0][0x218] ;  /* 0x0000860000087ab9 */ /* 0x000fc40000000a00 */
[----:B------:R-:W4:Y:S08]  /*0080*/  LDC.64 R106, c[0x0][0x238] ;  /* 0x00008e00ff6a7b82 */ /* 0x000f300000000a00 */
[----:B------:R-:W5:Y:S01]  /*0090*/  S2UR UR5, SR_CgaCtaId ;  /* 0x00000000000579c3 */ /* 0x000f620000008800 */
[----:B-1----:R-:W-:Y:S01]  /*00a0*/  VIADD R0, R29, 0x3f ;  /* 0x0000003f1d007836 */ /* 0x002fe20000000000 */
[----:B------:R-:W-:-:S04]  /*00b0*/  LOP3.LUT R158, RZ, R29, RZ, 0x33, !PT ;  /* 0x0000001dff9e7212 */ /* 0x000fc800078e33ff */
[----:B------:R-:W-:Y:S01]  /*00c0*/  SHF.R.S32.HI R3, RZ, 0x1f, R0 ;  /* 0x0000001fff037819 */ /* 0x000fe20000011400 */
[----:B----4-:R-:W-:-:S03]  /*00d0*/  IMAD.SHL.U32 R177, R106, 0x4, RZ ;  /* 0x000000046ab17824 */ /* 0x010fc600078e00ff */
[----:B------:R-:W-:Y:S01]  /*00e0*/  LEA.HI R3, R3, R0, RZ, 0x6 ;  /* 0x0000000003037211 */ /* 0x000fe200078f30ff */
[C---:B------:R-:W-:Y:S01]  /*00f0*/  IMAD.SHL.U32 R183, R106.reuse, 0x2, RZ ;  /* 0x000000026ab77824 */ /* 0x040fe200078e00ff */
[----:B--2---:R-:W-:Y:S01]  /*0100*/  IABS R8, R7 ;  /* 0x0000000700087213 */ /* 0x004fe20000000000 */
[C---:B------:R-:W-:Y:S01]  /*0110*/  IMAD R186, R106.reuse, 0x14, RZ ;  /* 0x000000146aba7824 */ /* 0x040fe200078e02ff */
[----:B------:R-:W-:Y:S01]  /*0120*/  SHF.R.S32.HI R3, RZ, 0x6, R3 ;  /* 0x00000006ff037819 */ /* 0x000fe20000011403 */
[C---:B------:R-:W-:Y:S01]  /*0130*/  IMAD R207, R106.reuse, 0x5, RZ ;  /* 0x000000056acf7824 */ /* 0x040fe200078e02ff */
[----:B---3--:R-:W-:Y:S01]  /*0140*/  LOP3.LUT R252, R167, 0x1f, RZ, 0xc0, !PT ;  /* 0x0000001fa7fc7812 */ /* 0x008fe200078ec0ff */
[C---:B------:R-:W-:Y:S01]  /*0150*/  IMAD R185, R106.reuse, 0x18, RZ ;  /* 0x000000186ab97824 */ /* 0x040fe200078e02ff */
[----:B------:R-:W-:Y:S01]  /*0160*/  SHF.R.S32.HI R176, RZ, 0x5, R167 ;  /* 0x00000005ffb07819 */ /* 0x000fe200000114a7 */
[----:B------:R-:W-:Y:S01]  /*0170*/  IMAD.SHL.U32 R4, R3, 0x8, RZ ;  /* 0x0000000803047824 */ /* 0x000fe200078e00ff */
[C---:B------:R-:W-:Y:S01]  /*0180*/  LOP3.LUT R246, R167.reuse, 0x3f, RZ, 0xc0, !PT ;  /* 0x0000003fa7f67812 */ /* 0x040fe200078ec0ff */
[----:B------:R-:W-:Y:S01]  /*0190*/  IMAD R206, R106, 0x6, RZ ;  /* 0x000000066ace7824 */ /* 0x000fe200078e02ff */
[----:B------:R-:W-:Y:S01]  /*01a0*/  SGXT R176, R176, 0x1 ;  /* 0x00000001b0b0781a */ /* 0x000fe20000000200 */
[C---:B------:R-:W-:Y:S01]  /*01b0*/  IMAD.SHL.U32 R205, R106.reuse, 0x8, RZ ;  /* 0x000000086acd7824 */ /* 0x040fe200078e00ff */
[-C--:B------:R-:W-:Y:S01]  /*01c0*/  IABS R5, R4.reuse ;  /* 0x0000000400057213 */ /* 0x080fe20000000000 */
[C---:B------:R-:W-:Y:S01]  /*01d0*/  IMAD R135, R106.reuse, 0x24, RZ ;  /* 0x000000246a877824 */ /* 0x040fe200078e02ff */
[----:B------:R-:W-:Y:S01]  /*01e0*/  IABS R10, R4 ;  /* 0x00000004000a7213 */ /* 0x000fe20000000000 */
[C---:B------:R-:W-:Y:S01]  /*01f0*/  IMAD R115, R106.reuse, 0x28, RZ ;  /* 0x000000286a737824 */ /* 0x040fe200078e02ff */
[----:B------:R-:W1:Y:S01]  /*0200*/  I2F.RP R0, R5 ;  /* 0x0000000500007306 */ /* 0x000e620000209400 */
[C---:B------:R-:W-:Y:S01]  /*0210*/  IMAD R204, R106.reuse, 0x9, RZ ;  /* 0x000000096acc7824 */ /* 0x040fe200078e02ff */
[----:B-----5:R-:W-:Y:S01]  /*0220*/  ULEA UR4, UR5, UR4, 0x18 ;  /* 0x0000000405047291 */ /* 0x020fe2000f8ec03f */
[C---:B------:R-:W-:Y:S01]  /*0230*/  IMAD R203, R106.reuse, 0xa, RZ ;  /* 0x0000000a6acb7824 */ /* 0x040fe200078e02ff */
[----:B------:R-:W-:Y:S01]  /*0240*/  LOP3.LUT R244, R167, 0x20, RZ, 0xc0, !PT ;  /* 0x00000020a7f47812 */ /* 0x000fe200078ec0ff */
[C---:B------:R-:W-:Y:S01]  /*0250*/  IMAD R151, R106.reuse, 0x30, RZ ;  /* 0x000000306a977824 */ /* 0x040fe200078e02ff */
[----:B------:R-:W-:Y:S01]  /*0260*/  ULDC UR5, c[0x0][0x240] ;  /* 0x0000900000057ab9 */ /* 0x000fe20000000800 */
[----:B------:R-:W-:-:S02]  /*0270*/  IMAD R184, R106, 0xc, RZ ;  /* 0x0000000c6ab87824 */ /* 0x000fc400078e02ff */
[C---:B------:R-:W-:Y:S02]  /*0280*/  IMAD R137, R106.reuse, 0x34, RZ ;  /* 0x000000346a897824 */ /* 0x040fe400078e02ff */
[C---:B------:R-:W-:Y:S02]  /*0290*/  IMAD R202, R106.reuse, 0xd, RZ ;  /* 0x0000000d6aca7824 */ /* 0x040fe400078e02ff */
[C---:B------:R-:W-:Y:S01]  /*02a0*/  IMAD R117, R106.reuse, 0x38, RZ ;  /* 0x000000386a757824 */ /* 0x040fe200078e02ff */
[----:B-1----:R-:W1:Y:S01]  /*02b0*/  MUFU.RCP R0, R0 ;  /* 0x0000000000007308 */ /* 0x002e620000001000 */
[C---:B------:R-:W-:Y:S02]  /*02c0*/  IMAD R201, R106.reuse, 0xe, RZ ;  /* 0x0000000e6ac97824 */ /* 0x040fe400078e02ff */
[C---:B------:R-:W-:Y:S02]  /*02d0*/  IMAD.SHL.U32 R200, R106.reuse, 0x10, RZ ;  /* 0x000000106ac87824 */ /* 0x040fe400078e00ff */
[----:B------:R-:W-:-:S02]  /*02e0*/  IMAD R133, R106, 0x44, RZ ;  /* 0x000000446a857824 */ /* 0x000fc400078e02ff */
[C---:B------:R-:W-:Y:S02]  /*02f0*/  IMAD R199, R106.reuse, 0x11, RZ ;  /* 0x000000116ac77824 */ /* 0x040fe400078e02ff */
[C---:B------:R-:W-:Y:S02]  /*0300*/  IMAD R147, R106.reuse, 0x50, RZ ;  /* 0x000000506a937824 */ /* 0x040fe400078e02ff */
[C---:B------:R-:W-:Y:S02]  /*0310*/  IMAD R127, R106.reuse, 0x54, RZ ;  /* 0x000000546a7f7824 */ /* 0x040fe400078e02ff */
[C---:B------:R-:W-:Y:S02]  /*0320*/  IMAD R198, R106.reuse, 0x15, RZ ;  /* 0x000000156ac67824 */ /* 0x040fe400078e02ff */
[----:B------:R-:W-:Y:S02]  /*0330*/  IMAD R113, R106, 0x58, RZ ;  /* 0x000000586a717824 */ /* 0x000fe400078e02ff */
[----:B-1----:R-:W-:-:S02]  /*0340*/  VIADD R2, R0, 0xffffffe ;  /* 0x0ffffffe00027836 */ /* 0x002fc40000000000 */
[----:B------:R-:W-:Y:S02]  /*0350*/  IMAD.MOV R0, RZ, RZ, -R10 ;  /* 0x000000ffff007224 */ /* 0x000fe400078e0a0a */
[----:B------:R1:W2:Y:S01]  /*0360*/  F2I.FTZ.U32.TRUNC.NTZ R3, R2 ;  /* 0x0000000200037305 */ /* 0x0002a2000021f000 */
[C---:B------:R-:W-:Y:S02]  /*0370*/  IMAD R197, R106.reuse, 0x16, RZ ;  /* 0x000000166ac57824 */ /* 0x040fe400078e02ff */
[C---:B------:R-:W-:Y:S02]  /*0380*/  IMAD R145, R106.reuse, 0x60, RZ ;  /* 0x000000606a917824 */ /* 0x040fe400078e02ff */
[----:B------:R-:W-:Y:S02]  /*0390*/  IMAD R131, R106, 0x64, RZ ;  /* 0x000000646a837824 */ /* 0x000fe400078e02ff */
[----:B------:R-:W-:Y:S02]  /*03a0*/  IMAD.SHL.U32 R243, R246, 0x4, RZ ;  /* 0x00000004f6f37824 */ /* 0x000fe400078e00ff */
[----:B-1----:R-:W-:-:S02]  /*03b0*/  IMAD.MOV.U32 R2, RZ, RZ, RZ ;  /* 0x000000ffff027224 */ /* 0x002fc400078e00ff */
[C---:B------:R-:W-:Y:S01]  /*03c0*/  IMAD R195, R106.reuse, 0x19, RZ ;  /* 0x000000196ac37824 */ /* 0x040fe200078e02ff */
[C---:B------:R-:W-:Y:S01]  /*03d0*/  LOP3.LUT R54, R243.reuse, 0x20, RZ, 0x3c, !PT ;  /* 0x00000020f3367812 */ /* 0x040fe200078e3cff */
[----:B------:R-:W-:Y:S01]  /*03e0*/  IMAD R125, R106, 0x68, RZ ;  /* 0x000000686a7d7824 */ /* 0x000fe200078e02ff */
[C---:B------:R-:W-:Y:S01]  /*03f0*/  LOP3.LUT R250, R243.reuse, 0x60, RZ, 0x3c, !PT ;  /* 0x00000060f3fa7812 */ /* 0x040fe200078e3cff */
[--C-:B--2---:R-:W-:Y:S02]  /*0400*/  IMAD.MOV R6, RZ, RZ, -R3.reuse ;  /* 0x000000ffff067224 */ /* 0x104fe400078e0a03 */
[----:B------:R-:W-:Y:S02]  /*0410*/  VIADD R173, R243, UR4 ;  /* 0x00000004f3ad7c36 */ /* 0x000fe40008000000 */
[----:B------:R-:W-:Y:S02]  /*0420*/  IMAD R9, R6, R5, RZ ;  /* 0x0000000506097224 */ /* 0x000fe400078e02ff */
[----:B------:R-:W-:Y:S01]  /*0430*/  IMAD.MOV.U32 R6, RZ, RZ, R8 ;  /* 0x000000ffff067224 */ /* 0x000fe200078e0008 */
[----:B------:R-:W-:Y:S01]  /*0440*/  IABS R8, R29 ;  /* 0x0000001d00087213 */ /* 0x000fe20000000000 */
[----:B------:R-:W-:-:S04]  /*0450*/  IMAD.HI.U32 R3, R3, R9, R2 ;  /* 0x0000000903037227 */ /* 0x000fc800078e0002 */
[----:B------:R-:W-:Y:S02]  /*0460*/  IMAD R121, R106, 0x78, RZ ;  /* 0x000000786a797824 */ /* 0x000fe400078e02ff */
[----:B------:R-:W-:-:S04]  /*0470*/  IMAD.HI.U32 R3, R3, R6, RZ ;  /* 0x0000000603037227 */ /* 0x000fc800078e00ff */
[----:B------:R-:W-:Y:S02]  /*0480*/  IMAD R0, R3, R0, R6 ;  /* 0x0000000003007224 */ /* 0x000fe400078e0206 */
[C---:B------:R-:W-:Y:S02]  /*0490*/  IMAD R194, R106.reuse, 0x1a, RZ ;  /* 0x0000001a6ac27824 */ /* 0x040fe400078e02ff */
[C---:B------:R-:W-:Y:S01]  /*04a0*/  IMAD R129, R106.reuse, 0x74, RZ ;  /* 0x000000746a817824 */ /* 0x040fe200078e02ff */
[----:B------:R-:W-:Y:S01]  /*04b0*/  ISETP.GT.U32.AND P1, PT, R5, R0, PT ;  /* 0x000000000500720c */ /* 0x000fe20003f24070 */
[C---:B------:R-:W-:Y:S02]  /*04c0*/  IMAD R191, R106.reuse, 0x1e, RZ ;  /* 0x0000001e6abf7824 */ /* 0x040fe400078e02ff */
[C---:B------:R-:W-:Y:S02]  /*04d0*/  IMAD R143, R106.reuse, 0x70, RZ ;  /* 0x000000706a8f7824 */ /* 0x040fe400078e02ff */
[----:B------:R-:W-:-:S02]  /*04e0*/  IMAD R192, R106, 0x1d, RZ ;  /* 0x0000001d6ac07824 */ /* 0x000fc400078e02ff */
[----:B------:R-:W-:Y:S02]  /*04f0*/  IMAD R179, R106, 0x1c, RZ ;  /* 0x0000001c6ab37824 */ /* 0x000fe400078e02ff */
[----:B------:R-:W-:Y:S02]  /*0500*/  VIADD R169, R54, UR4 ;  /* 0x0000000436a97c36 */ /* 0x000fe40008000000 */
[----:B------:R-:W-:Y:S02]  /*0510*/  IMAD R181, R106, 0x12, RZ ;  /* 0x000000126ab57824 */ /* 0x000fe400078e02ff */
[----:B------:R-:W-:Y:S02]  /*0520*/  @!P1 IMAD.IADD R0, R0, 0x1, -R5 ;  /* 0x0000000100009824 */ /* 0x000fe400078e0a05 */
[----:B------:R-:W-:Y:S01]  /*0530*/  @!P1 VIADD R3, R3, 0x1 ;  /* 0x0000000103039836 */ /* 0x000fe20000000000 */
[----:B------:R-:W-:Y:S01]  /*0540*/  ISETP.NE.AND P1, PT, R4, RZ, PT ;  /* 0x000000ff0400720c */ /* 0x000fe20003f25270 */
[----:B------:R-:W-:Y:S01]  /*0550*/  IMAD R189, R106, 0x3, RZ ;  /* 0x000000036abd7824 */ /* 0x000fe200078e02ff */
[----:B------:R-:W-:Y:S01]  /*0560*/  ISETP.GE.U32.AND P0, PT, R0, R5, PT ;  /* 0x000000050000720c */ /* 0x000fe20003f06070 */
[----:B------:R-:W-:Y:S01]  /*0570*/  VIADD R163, R250, UR4 ;  /* 0x00000004faa37c36 */ /* 0x000fe20008000000 */
[----:B------:R-:W-:Y:S01]  /*0580*/  LOP3.LUT R0, R7, R4, RZ, 0x3c, !PT ;  /* 0x0000000407007212 */ /* 0x000fe200078e3cff */
[----:B------:R-:W-:-:S02]  /*0590*/  IMAD R182, R106, 0x7, RZ ;  /* 0x000000076ab67824 */ /* 0x000fc400078e02ff */
[----:B------:R-:W-:Y:S01]  /*05a0*/  IMAD R188, R106, 0xb, RZ ;  /* 0x0000000b6abc7824 */ /* 0x000fe200078e02ff */
[----:B------:R-:W-:Y:S01]  /*05b0*/  ISETP.GE.AND P2, PT, R0, RZ, PT ;  /* 0x000000ff0000720c */ /* 0x000fe20003f46270 */
[----:B------:R-:W-:Y:S02]  /*05c0*/  VIADD R0, R28, 0x3f ;  /* 0x0000003f1c007836 */ /* 0x000fe40000000000 */
[C---:B------:R-:W-:Y:S02]  /*05d0*/  IMAD R109, R106.reuse, 0x6c, RZ ;  /* 0x0000006c6a6d7824 */ /* 0x040fe400078e02ff */
[C---:B------:R-:W-:Y:S02]  /*05e0*/  IMAD R187, R106.reuse, 0xf, RZ ;  /* 0x0000000f6abb7824 */ /* 0x040fe400078e02ff */
[----:B------:R-:W-:Y:S02]  /*05f0*/  @P0 VIADD R3, R3, 0x1 ;  /* 0x0000000103030836 */ /* 0x000fe40000000000 */
[----:B------:R-:W-:-:S02]  /*0600*/  IMAD R193, R106, 0x1b, RZ ;  /* 0x0000001b6ac17824 */ /* 0x000fc400078e02ff */
[----:B------:R-:W-:Y:S01]  /*0610*/  IMAD.MOV.U32 R2, RZ, RZ, R3 ;  /* 0x000000ffff027224 */ /* 0x000fe200078e0003 */
[----:B------:R-:W-:Y:S01]  /*0620*/  SHF.R.S32.HI R3, RZ, 0x1f, R0 ;  /* 0x0000001fff037819 */ /* 0x000fe20000011400 */
[C---:B------:R-:W-:Y:S02]  /*0630*/  IMAD R180, R106.reuse, 0x13, RZ ;  /* 0x000000136ab47824 */ /* 0x040fe400078e02ff */
[----:B------:R-:W-:Y:S01]  /*0640*/  @!P2 IMAD.MOV R2, RZ, RZ, -R2 ;  /* 0x000000ffff02a224 */ /* 0x000fe200078e0a02 */
[----:B------:R-:W-:Y:S01]  /*0650*/  @!P1 LOP3.LUT R2, RZ, R4, RZ, 0x33, !PT ;  /* 0x00000004ff029212 */ /* 0x000fe200078e33ff */
[----:B------:R-:W-:Y:S01]  /*0660*/  IMAD R196, R106, 0x17, RZ ;  /* 0x000000176ac47824 */ /* 0x000fe200078e02ff */
[----:B------:R-:W-:Y:S01]  /*0670*/  LEA.HI R3, R3, R0, RZ, 0x6 ;  /* 0x0000000003037211 */ /* 0x000fe200078f30ff */
[----:B------:R-:W-:Y:S02]  /*0680*/  IMAD R166, R252, R107, RZ ;  /* 0x0000006bfca67224 */ /* 0x000fe400078e02ff */
[----:B------:R-:W-:-:S02]  /*0690*/  IMAD.SHL.U32 R245, R2, 0x8, RZ ;  /* 0x0000000802f57824 */ /* 0x000fc400078e00ff */
[C---:B------:R-:W-:Y:S02]  /*06a0*/  IMAD R190, R106.reuse, 0x1f, RZ ;  /* 0x0000001f6abe7824 */ /* 0x040fe400078e02ff */
[----:B------:R-:W-:Y:S01]  /*06b0*/  IMAD.SHL.U32 R175, R106, 0x20, RZ ;  /* 0x000000206aaf7824 */ /* 0x000fe200078e00ff */
[----:B------:R-:W-:Y:S01]  /*06c0*/  LEA.HI.SX32 R3, R3, -R245, 0x1a ;  /* 0x800000f503037211 */ /* 0x000fe200078fd2ff */
[----:B------:R-:W-:-:S03]  /*06d0*/  IMAD.SHL.U32 R107, R107, 0x20, RZ ;  /* 0x000000206b6b7824 */ /* 0x000fc600078e00ff */
[----:B------:R-:W-:Y:S01]  /*06e0*/  VIMNMX R13, R3, 0x8, PT ;  /* 0x00000008030d7848 */ /* 0x000fe20003fe0100 */
[----:B------:R-:W-:Y:S02]  /*06f0*/  IMAD.MOV R3, RZ, RZ, -R2 ;  /* 0x000000ffff037224 */ /* 0x000fe400078e0a02 */
[----:B------:R-:W-:Y:S01]  /*0700*/  IMAD.MOV.U32 R2, RZ, RZ, R8 ;  /* 0x000000ffff027224 */ /* 0x000fe200078e0008 */
[----:B------:R-:W-:Y:S01]  /*0710*/  IABS R11, R13 ;  /* 0x0000000d000b7213 */ /* 0x000fe20000000000 */
[----:B------:R-:W-:Y:S01]  /*0720*/  IMAD R10, R4, R3, R7 ;  /* 0x00000003040a7224 */ /* 0x000fe200078e0207 */
[----:B------:R-:W-:Y:S01]  /*0730*/  IABS R7, R28 ;  /* 0x0000001c00077213 */ /* 0x000fe20000000000 */
[----:B------:R-:W-:Y:S01]  /*0740*/  IMAD.MOV.U32 R4, RZ, RZ, RZ ;  /* 0x000000ffff047224 */ /* 0x000fe200078e00ff */
[----:B------:R-:W1:Y:S08]  /*0750*/  I2F.RP R0, R11 ;  /* 0x0000000b00007306 */ /* 0x000e700000209400 */
[----:B------:R-:W2:Y:S08]  /*0760*/  I2F.RP R9, R2 ;  /* 0x0000000200097306 */ /* 0x000eb00000209400 */
[----:B-1----:R-:W1:Y:S08]  /*0770*/  MUFU.RCP R0, R0 ;  /* 0x0000000000007308 */ /* 0x002e700000001000 */
[----:B--2---:R-:W-:Y:S01]  /*0780*/  MUFU.RCP R9, R9 ;  /* 0x0000000900097308 */ /* 0x004fe20000001000 */
[----:B-1----:R-:W-:Y:S01]  /*0790*/  VIADD R5, R0, 0xffffffe ;  /* 0x0ffffffe00057836 */ /* 0x002fe20000000000 */
[----:B------:R-:W-:-:S06]  /*07a0*/  IABS R0, R10 ;  /* 0x0000000a00007213 */ /* 0x000fcc0000000000 */
[----:B------:R-:W1:Y:S02]  /*07b0*/  F2I.FTZ.U32.TRUNC.NTZ R5, R5 ;  /* 0x0000000500057305 */ /* 0x000e64000021f000 */
[----:B-1----:R-:W-:-:S04]  /*07c0*/  IMAD.MOV R6, RZ, RZ, -R5 ;  /* 0x000000ffff067224 */ /* 0x002fc800078e0a05 */
[----:B------:R-:W-:Y:S01]  /*07d0*/  IMAD R3, R6, R11, RZ ;  /* 0x0000000b06037224 */ /* 0x000fe200078e02ff */
[----:B------:R-:W-:-:S03]  /*07e0*/  IABS R6, R13 ;  /* 0x0000000d00067213 */ /* 0x000fc60000000000 */
[----:B------:R-:W-:-:S04]  /*07f0*/  IMAD.HI.U32 R4, R5, R3, R4 ;  /* 0x0000000305047227 */ /* 0x000fc800078e0004 */
[----:B------:R-:W-:Y:S02]  /*0800*/  IMAD.MOV.U32 R5, RZ, RZ, R0 ;  /* 0x000000ffff057224 */ /* 0x000fe400078e0000 */
[----:B------:R-:W-:Y:S02]  /*0810*/  IMAD.MOV.U32 R3, RZ, RZ, R7 ;  /* 0x000000ffff037224 */ /* 0x000fe400078e0007 */
[----:B------:R-:W-:Y:S02]  /*0820*/  IMAD.MOV R0, RZ, RZ, -R6 ;  /* 0x000000ffff007224 */ /* 0x000fe400078e0a06 */
[----:B------:R-:W-:Y:S01]  /*0830*/  IMAD.HI.U32 R4, R4, R5, RZ ;  /* 0x0000000504047227 */ /* 0x000fe200078e00ff */
[----:B------:R-:W1:Y:S03]  /*0840*/  I2F.RP R8, R3 ;  /* 0x0000000300087306 */ /* 0x000e660000209400 */
[----:B------:R-:W-:-:S02]  /*0850*/  IMAD R0, R4, R0, R5 ;  /* 0x0000000004007224 */ /* 0x000fc400078e0205 */
[----:B------:R-:W-:Y:S01]  /*0860*/  VIADD R6, R9, 0xffffffe ;  /* 0x0ffffffe09067836 */ /* 0x000fe20000000000 */
[----:B------:R-:W-:Y:S02]  /*0870*/  SHF.R.U32.HI R9, RZ, 0x5, R167 ;  /* 0x00000005ff097819 */ /* 0x000fe400000116a7 */
[----:B------:R-:W-:Y:S01]  /*0880*/  ISETP.GT.U32.AND P1, PT, R11, R0, PT ;  /* 0x000000000b00720c */ /* 0x000fe20003f24070 */
[----:B------:R2:W3:Y:S01]  /*0890*/  F2I.FTZ.U32.TRUNC.NTZ R7, R6 ;  /* 0x0000000600077305 */ /* 0x0004e2000021f000 */
[----:B------:R-:W-:-:S07]  /*08a0*/  SGXT.U32 R9, R9, 0x1 ;  /* 0x000000010909781a */ /* 0x000fce0000000000 */
[----:B-1----:R-:W1:Y:S01]  /*08b0*/  MUFU.RCP R8, R8 ;  /* 0x0000000800087308 */ /* 0x002e620000001000 */
[----:B--2---:R-:W-:-:S03]  /*08c0*/  IMAD.MOV.U32 R6, RZ, RZ, RZ ;  /* 0x000000ffff067224 */ /* 0x004fc600078e00ff */
[----:B------:R-:W-:Y:S02]  /*08d0*/  @!P1 IMAD.IADD R0, R0, 0x1, -R11 ;  /* 0x0000000100009824 */ /* 0x000fe400078e0a0b */
[----:B------:R-:W-:Y:S01]  /*08e0*/  @!P1 VIADD R4, R4, 0x1 ;  /* 0x0000000104049836 */ /* 0x000fe20000000000 */
[----:B------:R-:W-:Y:S01]  /*08f0*/  ISETP.NE.AND P1, PT, R13, RZ, PT ;  /* 0x000000ff0d00720c */ /* 0x000fe20003f25270 */
[----:B---3--:R-:W-:Y:S01]  /*0900*/  IMAD.MOV R15, RZ, RZ, -R7 ;  /* 0x000000ffff0f7224 */ /* 0x008fe200078e0a07 */
[----:B------:R-:W-:Y:S01]  /*0910*/  ISETP.GE.U32.AND P0, PT, R0, R11, PT ;  /* 0x0000000b0000720c */ /* 0x000fe20003f06070 */
[----:B------:R-:W-:Y:S01]  /*0920*/  IMAD.SHL.U32 R11, R252, 0x4, RZ ;  /* 0x00000004fc0b7824 */ /* 0x000fe200078e00ff */
[----:B------:R-:W-:-:S04]  /*0930*/  LOP3.LUT R0, R10, R13, RZ, 0x3c, !PT ;  /* 0x0000000d0a007212 */ /* 0x000fc800078e3cff */
[----:B------:R-:W-:Y:S01]  /*0940*/  ISETP.GE.AND P2, PT, R0, RZ, PT ;  /* 0x000000ff0000720c */ /* 0x000fe20003f46270 */
[----:B-1----:R-:W-:Y:S01]  /*0950*/  VIADD R5, R8, 0xffffffe ;  /* 0x0ffffffe08057836 */ /* 0x002fe20000000000 */
[----:B------:R-:W-:Y:S01]  /*0960*/  LOP3.LUT R176, R11, 0x90, R176, 0x78, !PT ;  /* 0x000000900bb07812 */ /* 0x000fe200078e78b0 */
[----:B------:R-:W-:-:S04]  /*0970*/  IMAD R11, R15, R2, RZ ;  /* 0x000000020f0b7224 */ /* 0x000fc800078e02ff */
[----:B------:R-:W-:Y:S01]  /*0980*/  @P0 VIADD R4, R4, 0x1 ;  /* 0x0000000104040836 */ /* 0x000fe20000000000 */
[----:B------:R-:W1:Y:S01]  /*0990*/  F2I.FTZ.U32.TRUNC.NTZ R5, R5 ;  /* 0x0000000500057305 */ /* 0x000e62000021f000 */
[----:B------:R-:W-:Y:S01]  /*09a0*/  IMAD.HI.U32 R6, R7, R11, R6 ;  /* 0x0000000b07067227 */ /* 0x000fe200078e0006 */
[C---:B------:R-:W-:Y:S02]  /*09b0*/  LOP3.LUT R249, R176.reuse, 0x20, RZ, 0x3c, !PT ;  /* 0x00000020b0f97812 */ /* 0x040fe400078e3cff */
[C---:B------:R-:W-:Y:S01]  /*09c0*/  LOP3.LUT R248, R176.reuse, 0x40, RZ, 0x3c, !PT ;  /* 0x00000040b0f87812 */ /* 0x040fe200078e3cff */
[----:B------:R-:W-:Y:S01]  /*09d0*/  IMAD.MOV.U32 R8, RZ, RZ, R4 ;  /* 0x000000ffff087224 */ /* 0x000fe200078e0004 */
[C---:B------:R-:W-:Y:S01]  /*09e0*/  LOP3.LUT R247, R176.reuse, 0x60, RZ, 0x3c, !PT ;  /* 0x00000060b0f77812 */ /* 0x040fe200078e3cff */
[----:B------:R-:W-:Y:S02]  /*09f0*/  IMAD.MOV.U32 R4, RZ, RZ, RZ ;  /* 0x000000ffff047224 */ /* 0x000fe400078e00ff */
[----:B------:R-:W-:Y:S01]  /*0a00*/  @!P2 IMAD.MOV R8, RZ, RZ, -R8 ;  /* 0x000000ffff08a224 */ /* 0x000fe200078e0a08 */
[----:B------:R-:W-:Y:S01]  /*0a10*/  @!P1 LOP3.LUT R8, RZ, R13, RZ, 0x33, !PT ;  /* 0x0000000dff089212 */ /* 0x000fe200078e33ff */
[----:B------:R-:W-:-:S02]  /*0a20*/  VIADD R162, R176, UR4 ;  /* 0x00000004b0a27c36 */ /* 0x000fc40008000000 */
[----:B------:R-:W-:Y:S02]  /*0a30*/  VIADD R161, R249, UR4 ;  /* 0x00000004f9a17c36 */ /* 0x000fe40008000000 */
[----:B------:R-:W-:Y:S02]  /*0a40*/  IMAD.SHL.U32 R0, R8, 0x40, RZ ;  /* 0x0000004008007824 */ /* 0x000fe400078e00ff */
[----:B-1----:R-:W-:Y:S02]  /*0a50*/  IMAD.MOV R12, RZ, RZ, -R5 ;  /* 0x000000ffff0c7224 */ /* 0x002fe400078e0a05 */
[----:B------:R-:W-:Y:S01]  /*0a60*/  VIADD R160, R248, UR4 ;  /* 0x00000004f8a07c36 */ /* 0x000fe20008000000 */
[----:B------:R-:W-:Y:S01]  /*0a70*/  LOP3.LUT R9, R0, R9, RZ, 0xfc, !PT ;  /* 0x0000000900097212 */ /* 0x000fe200078efcff */
[----:B------:R-:W-:-:S03]  /*0a80*/  IMAD R7, R12, R3, RZ ;  /* 0x000000030c077224 */ /* 0x000fc600078e02ff */
[----:B------:R-:W-:Y:S01]  /*0a90*/  LOP3.LUT R12, R9, 0x2, RZ, 0xfc, !PT ;  /* 0x00000002090c7812 */ /* 0x000fe200078efcff */
[----:B------:R-:W-:Y:S01]  /*0aa0*/  IMAD.HI.U32 R5, R5, R7, R4 ;  /* 0x0000000705057227 */ /* 0x000fe200078e0004 */
[C---:B------:R-:W-:Y:S02]  /*0ab0*/  LOP3.LUT R18, R9.reuse, 0x3e, RZ, 0xfc, !PT ;  /* 0x0000003e09127812 */ /* 0x040fe400078efcff */
[----:B------:R-:W-:Y:S01]  /*0ac0*/  IABS R11, R9 ;  /* 0x00000009000b7213 */ /* 0x000fe20000000000 */
[----:B------:R-:W-:Y:S01]  /*0ad0*/  IMAD.MOV R4, RZ, RZ, -R8 ;  /* 0x000000ffff047224 */ /* 0x000fe200078e0a08 */
[----:B------:R-:W-:Y:S02]  /*0ae0*/  IABS R8, R12 ;  /* 0x0000000c00087213 */ /* 0x000fe40000000000 */
[----:B------:R-:W-:Y:S01]  /*0af0*/  IABS R19, R18 ;  /* 0x0000001200137213 */ /* 0x000fe20000000000 */
[----:B------:R-:W-:Y:S01]  /*0b00*/  IMAD.HI.U32 R7, R6, R11, RZ ;  /* 0x0000000b06077227 */ /* 0x000fe200078e00ff */
[----:B------:R-:W-:-:S02]  /*0b10*/  LOP3.LUT R14, R9, 0x4, RZ, 0xfc, !PT ;  /* 0x00000004090e7812 */ /* 0x000fc400078efcff */
[----:B------:R-:W-:Y:S01]  /*0b20*/  LOP3.LUT R16, R9, 0x6, RZ, 0xfc, !PT ;  /* 0x0000000609107812 */ /* 0x000fe200078efcff */
[----:B------:R-:W-:Y:S01]  /*0b30*/  IMAD R4, R13, R4, R10 ;  /* 0x000000040d047224 */ /* 0x000fe200078e020a */
[----:B------:R-:W-:Y:S01]  /*0b40*/  IABS R15, R14 ;  /* 0x0000000e000f7213 */ /* 0x000fe20000000000 */
[----:B------:R-:W-:Y:S01]  /*0b50*/  IMAD.MOV.U32 R13, RZ, RZ, R8 ;  /* 0x000000ffff0d7224 */ /* 0x000fe200078e0008 */
[----:B------:R-:W-:Y:S01]  /*0b60*/  IABS R17, R16 ;  /* 0x0000001000117213 */ /* 0x000fe20000000000 */
[----:B------:R-:W-:Y:S01]  /*0b70*/  IMAD.HI.U32 R10, R6, R19, RZ ;  /* 0x00000013060a7227 */ /* 0x000fe200078e00ff */
[----:B------:R-:W-:Y:S02]  /*0b80*/  ISETP.GE.AND P6, PT, R12, RZ, PT ;  /* 0x000000ff0c00720c */ /* 0x000fe40003fc6270 */
[----:B------:R-:W-:Y:S01]  /*0b90*/  LOP3.LUT R12, R9, 0xa, RZ, 0xfc, !PT ;  /* 0x0000000a090c7812 */ /* 0x000fe200078efcff */
[----:B------:R-:W-:Y:S01]  /*0ba0*/  IMAD.MOV R7, RZ, RZ, -R7 ;  /* 0x000000ffff077224 */ /* 0x000fe200078e0a07 */
[----:B------:R-:W-:Y:S01]  /*0bb0*/  ISETP.GE.AND P3, PT, R14, RZ, PT ;  /* 0x000000ff0e00720c */ /* 0x000fe20003f66270 */
[----:B------:R-:W-:Y:S01]  /*0bc0*/  IMAD.HI.U32 R8, R6, R13, RZ ;  /* 0x0000000d06087227 */ /* 0x000fe200078e00ff */
[----:B------:R-:W-:-:S02]  /*0bd0*/  IABS R21, R12 ;  /* 0x0000000c00157213 */ /* 0x000fc40000000000 */
[C---:B------:R-:W-:Y:S01]  /*0be0*/  LOP3.LUT R14, R9.reuse, 0x1a, RZ, 0xfc, !PT ;  /* 0x0000001a090e7812 */ /* 0x040fe200078efcff */
[----:B------:R-:W-:Y:S01]  /*0bf0*/  IMAD.MOV R10, RZ, RZ, -R10 ;  /* 0x000000ffff0a7224 */ /* 0x000fe200078e0a0a */
[C---:B------:R-:W-:Y:S01]  /*0c00*/  LOP3.LUT R20, R9.reuse, 0x2e, RZ, 0xfc, !PT ;  /* 0x0000002e09147812 */ /* 0x040fe200078efcff */
[----:B------:R-:W-:Y:S01]  /*0c10*/  IMAD R7, R2, R7, R11 ;  /* 0x0000000702077224 */ /* 0x000fe200078e020b */
[----:B------:R-:W-:Y:S01]  /*0c20*/  IABS R37, R14 ;  /* 0x0000000e00257213 */ /* 0x000fe20000000000 */
[----:B------:R-:W-:Y:S01]  /*0c30*/  IMAD.MOV R11, RZ, RZ, -R8 ;  /* 0x000000ffff0b7224 */ /* 0x000fe200078e0a08 */
[----:B------:R-:W-:Y:S01]  /*0c40*/  IABS R57, R20 ;  /* 0x0000001400397213 */ /* 0x000fe20000000000 */
[----:B------:R-:W-:Y:S01]  /*0c50*/  IMAD.HI.U32 R8, R6, R15, RZ ;  /* 0x0000000f06087227 */ /* 0x000fe200078e00ff */
[C---:B------:R-:W-:Y:S02]  /*0c60*/  ISETP.GT.U32.AND P0, PT, R2.reuse, R7, PT ;  /* 0x000000070200720c */ /* 0x040fe40003f04070 */
[C---:B------:R-:W-:Y:S01]  /*0c70*/  LOP3.LUT R22, R9.reuse, 0x30, RZ, 0xfc, !PT ;  /* 0x0000003009167812 */ /* 0x040fe200078efcff */
[C---:B------:R-:W-:Y:S01]  /*0c80*/  IMAD R19, R2.reuse, R10, R19 ;  /* 0x0000000a02137224 */ /* 0x040fe200078e0213 */
[----:B------:R-:W-:Y:S01]  /*0c90*/  LOP3.LUT R10, R9, 0x8, RZ, 0xfc, !PT ;  /* 0x00000008090a7812 */ /* 0x000fe200078efcff */
[C---:B------:R-:W-:Y:S01]  /*0ca0*/  IMAD R11, R2.reuse, R11, R13 ;  /* 0x0000000b020b7224 */ /* 0x040fe200078e020d */
[----:B------:R-:W-:Y:S01]  /*0cb0*/  IABS R59, R22 ;  /* 0x00000016003b7213 */ /* 0x000fe20000000000 */
[----:B------:R-:W-:Y:S01]  /*0cc0*/  IMAD.MOV R8, RZ, RZ, -R8 ;  /* 0x000000ffff087224 */ /* 0x000fe200078e0a08 */
[C---:B------:R-:W-:Y:S01]  /*0cd0*/  ISETP.GT.U32.AND P5, PT, R2.reuse, R19, PT ;  /* 0x000000130200720c */ /* 0x040fe20003fa4070 */
[----:B------:R-:W-:Y:S01]  /*0ce0*/  IMAD.IADD R245, R245, 0x1, R4 ;  /* 0x00000001f5f57824 */ /* 0x000fe200078e0204 */
[C---:B------:R-:W-:Y:S01]  /*0cf0*/  ISETP.GT.U32.AND P1, PT, R2.reuse, R11, PT ;  /* 0x0000000b0200720c */ /* 0x040fe20003f24070 */
[----:B------:R-:W-:Y:S01]  /*0d00*/  IMAD R13, R2, R8, R15 ;  /* 0x00000008020d7224 */ /* 0x000fe200078e020f */
[----:B------:R-:W-:Y:S01]  /*0d10*/  IABS R8, R10 ;  /* 0x0000000a00087213 */ /* 0x000fe20000000000 */
[----:B------:R-:W-:Y:S01]  /*0d20*/  IMAD.HI.U32 R4, R6, R17, RZ ;  /* 0x0000001106047227 */ /* 0x000fe200078e00ff */
[----:B------:R-:W-:-:S02]  /*0d30*/  LOP3.LUT R26, R9, 0x34, RZ, 0xfc, !PT ;  /* 0x00000034091a7812 */ /* 0x000fc400078efcff */
[----:B------:R-:W-:Y:S01]  /*0d40*/  ISETP.GT.U32.AND P2, PT, R2, R13, PT ;  /* 0x0000000d0200720c */ /* 0x000fe20003f44070 */
[----:B------:R-:W-:Y:S01]  /*0d50*/  IMAD.MOV R4, RZ, RZ, -R4 ;  /* 0x000000ffff047224 */ /* 0x000fe200078e0a04 */
[----:B------:R-:W-:Y:S01]  /*0d60*/  LOP3.LUT R24, R9, 0x32, RZ, 0xfc, !PT ;  /* 0x0000003209187812 */ /* 0x000fe200078efcff */
[--C-:B------:R-:W-:Y:S01]  /*0d70*/  @!P0 IMAD.IADD R7, R7, 0x1, -R2.reuse ;  /* 0x0000000107078824 */ /* 0x100fe200078e0a02 */
[----:B------:R-:W-:Y:S01]  /*0d80*/  ISETP.GE.AND P0, PT, R18, RZ, PT ;  /* 0x000000ff1200720c */ /* 0x000fe20003f06270 */
[--C-:B------:R-:W-:Y:S01]  /*0d90*/  @!P5 IMAD.IADD R19, R19, 0x1, -R2.reuse ;  /* 0x000000011313d824 */ /* 0x100fe200078e0a02 */
[----:B------:R-:W-:Y:S01]  /*0da0*/  LOP3.LUT R18, R9, 0x2c, RZ, 0xfc, !PT ;  /* 0x0000002c09127812 */ /* 0x000fe200078efcff */
[----:B------:R-:W-:Y:S01]  /*0db0*/  @!P1 IMAD.IADD R11, R11, 0x1, -R2 ;  /* 0x000000010b0b9824 */ /* 0x000fe200078e0a02 */
[C---:B------:R-:W-:Y:S01]  /*0dc0*/  ISETP.GT.U32.AND P4, PT, R2.reuse, R7, PT ;  /* 0x000000070200720c */ /* 0x040fe20003f84070 */
[C---:B------:R-:W-:Y:S01]  /*0dd0*/  IMAD R15, R2.reuse, R4, R17 ;  /* 0x00000004020f7224 */ /* 0x040fe200078e0211 */
[C---:B------:R-:W-:Y:S01]  /*0de0*/  ISETP.GT.U32.AND P5, PT, R2.reuse, R19, PT ;  /* 0x000000130200720c */ /* 0x040fe20003fa4070 */
[----:B------:R-:W-:Y:S01]  /*0df0*/  IMAD.MOV.U32 R17, RZ, RZ, R8 ;  /* 0x000000ffff117224 */ /* 0x000fe200078e0008 */
[----:B------:R-:W-:Y:S01]  /*0e00*/  LOP3.LUT R8, R9, 0xc, RZ, 0xfc, !PT ;  /* 0x0000000c09087812 */ /* 0x000fe200078efcff */
[----:B------:R-:W-:Y:S01]  /*0e10*/  @!P2 IMAD.IADD R13, R13, 0x1, -R2 ;  /* 0x000000010d0da824 */ /* 0x000fe200078e0a02 */
[----:B------:R-:W-:Y:S01]  /*0e20*/  ISETP.GT.U32.AND P2, PT, R2, R11, PT ;  /* 0x0000000b0200720c */ /* 0x000fe20003f44070 */
[----:B------:R-:W-:Y:S01]  /*0e30*/  IMAD.HI.U32 R4, R6, R17, RZ ;  /* 0x0000001106047227 */ /* 0x000fe200078e00ff */
[----:B------:R-:W-:-:S02]  /*0e40*/  IABS R23, R8 ;  /* 0x0000000800177213 */ /* 0x000fc40000000000 */
[----:B------:R-:W-:Y:S01]  /*0e50*/  ISETP.GE.AND P1, PT, R9, RZ, PT ;  /* 0x000000ff0900720c */ /* 0x000fe20003f26270 */
[----:B------:R-:W-:Y:S01]  /*0e60*/  IMAD.MOV R4, RZ, RZ, -R4 ;  /* 0x000000ffff047224 */ /* 0x000fe200078e0a04 */
[----:B------:R-:W-:Y:S01]  /*0e70*/  IABS R55, R18 ;  /* 0x0000001200377213 */ /* 0x000fe20000000000 */
[--C-:B------:R-:W-:Y:S01]  /*0e80*/  @!P4 IMAD.IADD R7, R7, 0x1, -R2.reuse ;  /* 0x000000010707c824 */ /* 0x100fe200078e0a02 */
[C---:B------:R-:W-:Y:S01]  /*0e90*/  ISETP.GT.U32.AND P4, PT, R2.reuse, R13, PT ;  /* 0x0000000d0200720c */ /* 0x040fe20003f84070 */
[C---:B------:R-:W-:Y:S01]  /*0ea0*/  IMAD R17, R2.reuse, R4, R17 ;  /* 0x0000000402117224 */ /* 0x040fe200078e0211 */
[----:B------:R-:W-:Y:S01]  /*0eb0*/  IABS R63, R26 ;  /* 0x0000001a003f7213 */ /* 0x000fe20000000000 */
[----:B------:R-:W-:Y:S01]  /*0ec0*/  @!P5 IMAD.IADD R19, R19, 0x1, -R2 ;  /* 0x000000011313d824 */ /* 0x000fe200078e0a02 */
[----:B------:R-:W-:Y:S01]  /*0ed0*/  ISETP.GT.U32.AND P5, PT, R2, R15, PT ;  /* 0x0000000f0200720c */ /* 0x000fe20003fa4070 */
[----:B------:R-:W-:Y:S01]  /*0ee0*/  IMAD.HI.U32 R4, R6, R21, RZ ;  /* 0x0000001506047227 */ /* 0x000fe200078e00ff */
[----:B------:R-:W-:-:S02]  /*0ef0*/  IABS R61, R24 ;  /* 0x00000018003d7213 */ /* 0x000fc40000000000 */
[----:B------:R-:W-:Y:S01]  /*0f00*/  LOP3.LUT R30, R9, 0x36, RZ, 0xfc, !PT ;  /* 0x00000036091e7812 */ /* 0x000fe200078efcff */
[----:B------:R-:W-:Y:S01]  /*0f10*/  @!P2 IMAD.IADD R11, R11, 0x1, -R2 ;  /* 0x000000010b0ba824 */ /* 0x000fe200078e0a02 */
[C---:B------:R-:W-:Y:S01]  /*0f20*/  ISETP.GT.U32.AND P2, PT, R2.reuse, R17, PT ;  /* 0x000000110200720c */ /* 0x040fe20003f44070 */
[----:B------:R-:W-:Y:S01]  /*0f30*/  IMAD.MOV.U32 R71, RZ, RZ, R19 ;  /* 0x000000ffff477224 */ /* 0x000fe200078e0013 */
[----:B------:R-:W-:Y:S01]  /*0f40*/  LOP3.LUT R32, R9, 0x38, RZ, 0xfc, !PT ;  /* 0x0000003809207812 */ /* 0x000fe200078efcff */
[----:B------:R-:W-:Y:S01]  /*0f50*/  IMAD.MOV R19, RZ, RZ, -R4 ;  /* 0x000000ffff137224 */ /* 0x000fe200078e0a04 */
[----:B------:R-:W-:Y:S01]  /*0f60*/  IABS R65, R30 ;  /* 0x0000001e00417213 */ /* 0x000fe20000000000 */
[----:B------:R-:W-:Y:S01]  /*0f70*/  @!P6 IMAD.MOV R11, RZ, RZ, -R11 ;  /* 0x000000ffff0be224 */ /* 0x000fe200078e0a0b */
[----:B------:R-:W-:Y:S01]  /*0f80*/  IABS R67, R32 ;  /* 0x0000002000437213 */ /* 0x000fe20000000000 */
[----:B------:R-:W-:Y:S02]  /*0f90*/  IMAD R19, R2, R19, R21 ;  /* 0x0000001302137224 */ /* 0x000fe400078e0215 */
[----:B------:R-:W-:-:S03]  /*0fa0*/  IMAD.HI.U32 R4, R6, R23, RZ ;  /* 0x0000001706047227 */ /* 0x000fc600078e00ff */
[----:B------:R-:W-:Y:S01]  /*0fb0*/  ISETP.GT.U32.AND P6, PT, R2, R19, PT ;  /* 0x000000130200720c */ /* 0x000fe20003fc4070 */
[--C-:B------:R-:W-:Y:S02]  /*0fc0*/  @!P2 IMAD.IADD R17, R17, 0x1, -R2.reuse ;  /* 0x000000011111a824 */ /* 0x100fe400078e0a02 */
[----:B------:R-:W-:Y:S01]  /*0fd0*/  @!P4 IMAD.IADD R13, R13, 0x1, -R2 ;  /* 0x000000010d0dc824 */ /* 0x000fe200078e0a02 */
[----:B------:R-:W-:Y:S01]  /*0fe0*/  ISETP.GE.AND P4, PT, R10, RZ, PT ;  /* 0x000000ff0a00720c */ /* 0x000fe20003f86270 */
[----:B------:R-:W-:Y:S01]  /*0ff0*/  IMAD.MOV R4, RZ, RZ, -R4 ;  /* 0x000000ffff047224 */ /* 0x000fe200078e0a04 */
[C---:B------:R-:W-:Y:S01]  /*1000*/  ISETP.GT.U32.AND P2, PT, R2.reuse, R17, PT ;  /* 0x000000110200720c */ /* 0x040fe20003f44070 */
[--C-:B------:R-:W-:Y:S01]  /*1010*/  @!P5 IMAD.IADD R15, R15, 0x1, -R2.reuse ;  /* 0x000000010f0fd824 */ /* 0x100fe200078e0a02 */
[----:B------:R-:W-:Y:S01]  /*1020*/  LOP3.LUT R10, R9, 0xe, RZ, 0xfc, !PT ;  /* 0x0000000e090a7812 */ /* 0x000fe200078efcff */
[----:B------:R-:W-:Y:S01]  /*1030*/  IMAD R21, R2, R4, R23 ;  /* 0x0000000402157224 */ /* 0x000fe200078e0217 */
[----:B------:R-:W-:Y:S01]  /*1040*/  ISETP.GE.AND P5, PT, R12, RZ, PT ;  /* 0x000000ff0c00720c */ /* 0x000fe20003fa6270 */
[----:B------:R-:W-:Y:S01]  /*1050*/  @!P0 IMAD.MOV R71, RZ, RZ, -R71 ;  /* 0x000000ffff478224 */ /* 0x000fe200078e0a47 */
[----:B------:R-:W-:Y:S01]  /*1060*/  IABS R25, R10 ;  /* 0x0000000a00197213 */ /* 0x000fe20000000000 */
[----:B------:R-:W-:Y:S01]  /*1070*/  @!P6 IMAD.IADD R19, R19, 0x1, -R2 ;  /* 0x000000011313e824 */ /* 0x000fe200078e0a02 */
[----:B------:R-:W-:Y:S01]  /*1080*/  ISETP.GT.U32.AND P0, PT, R2, R15, PT ;  /* 0x0000000f0200720c */ /* 0x000fe20003f04070 */
[----:B------:R-:W-:Y:S01]  /*1090*/  @!P1 IMAD.MOV R7, RZ, RZ, -R7 ;  /* 0x000000ffff079224 */ /* 0x000fe200078e0a07 */
[----:B------:R-:W-:Y:S01]  /*10a0*/  ISETP.GE.AND P1, PT, R16, RZ, PT ;  /* 0x000000ff1000720c */ /* 0x000fe20003f26270 */
[----:B------:R-:W-:Y:S01]  /*10b0*/  IMAD.HI.U32 R4, R6, R25, RZ ;  /* 0x0000001906047227 */ /* 0x000fe200078e00ff */
[----:B------:R-:W-:-:S02]  /*10c0*/  ISETP.GT.U32.AND P6, PT, R2, R19, PT ;  /* 0x000000130200720c */ /* 0x000fc40003fc4070 */
[----:B------:R-:W-:Y:S01]  /*10d0*/  LOP3.LUT R12, R9, 0x18, RZ, 0xfc, !PT ;  /* 0x00000018090c7812 */ /* 0x000fe200078efcff */
[----:B------:R-:W-:Y:S01]  /*10e0*/  @!P2 IMAD.IADD R17, R17, 0x1, -R2 ;  /* 0x000000011111a824 */ /* 0x000fe200078e0a02 */
[----:B------:R-:W-:Y:S01]  /*10f0*/  ISETP.GT.U32.AND P2, PT, R2, R21, PT ;  /* 0x000000150200720c */ /* 0x000fe20003f44070 */
[----:B------:R-:W-:Y:S01]  /*1100*/  IMAD.MOV R4, RZ, RZ, -R4 ;  /* 0x000000ffff047224 */ /* 0x000fe200078e0a04 */
[----:B------:R-:W-:Y:S01]  /*1110*/  IABS R35, R12 ;  /* 0x0000000c00237213 */ /* 0x000fe20000000000 */
[----:B------:R-:W-:Y:S01]  /*1120*/  @!P3 IMAD.MOV R13, RZ, RZ, -R13 ;  /* 0x000000ffff0db224 */ /* 0x000fe200078e0a0d */
[----:B------:R-:W-:Y:S01]  /*1130*/  ISETP.GE.AND P3, PT, R8, RZ, PT ;  /* 0x000000ff0800720c */ /* 0x000fe20003f66270 */
[----:B------:R-:W-:Y:S01]  /*1140*/  IMAD R23, R2, R4, R25 ;  /* 0x0000000402177224 */ /* 0x000fe200078e0219 */
[----:B------:R-:W-:Y:S01]  /*1150*/  LOP3.LUT R8, R9, 0x10, RZ, 0xfc, !PT ;  /* 0x0000001009087812 */ /* 0x000fe200078efcff */
[--C-:B------:R-:W-:Y:S01]  /*1160*/  @!P0 IMAD.IADD R15, R15, 0x1, -R2.reuse ;  /* 0x000000010f0f8824 */ /* 0x100fe200078e0a02 */
[----:B------:R-:W-:Y:S01]  /*1170*/  ISETP.GE.AND P0, PT, R10, RZ, PT ;  /* 0x000000ff0a00720c */ /* 0x000fe20003f06270 */
[--C-:B------:R-:W-:Y:S01]  /*1180*/  @!P6 IMAD.IADD R19, R19, 0x1, -R2.reuse ;  /* 0x000000011313e824 */ /* 0x100fe200078e0a02 */
[----:B------:R-:W-:Y:S01]  /*1190*/  LOP3.LUT R10, R9, 0x12, RZ, 0xfc, !PT ;  /* 0x00000012090a7812 */ /* 0x000fe200078efcff */
[----:B------:R-:W-:Y:S01]  /*11a0*/  @!P1 IMAD.MOV R15, RZ, RZ, -R15 ;  /* 0x000000ffff0f9224 */ /* 0x000fe200078e0a0f */
[----:B------:R-:W-:Y:S01]  /*11b0*/  IABS R27, R8 ;  /* 0x00000008001b7213 */ /* 0x000fe20000000000 */
[----:B------:R-:W-:Y:S01]  /*11c0*/  @!P2 IMAD.IADD R21, R21, 0x1, -R2 ;  /* 0x000000011515a824 */ /* 0x000fe200078e0a02 */
[----:B------:R-:W-:Y:S01]  /*11d0*/  IABS R31, R10 ;  /* 0x0000000a001f7213 */ /* 0x000fe20000000000 */
[----:B------:R-:W-:Y:S01]  /*11e0*/  @!P5 IMAD.MOV R19, RZ, RZ, -R19 ;  /* 0x000000ffff13d224 */ /* 0x000fe200078e0a13 */
[----:B------:R-:W-:Y:S01]  /*11f0*/  ISETP.GT.U32.AND P5, PT, R2, R23, PT ;  /* 0x000000170200720c */ /* 0x000fe20003fa4070 */
[----:B------:R-:W-:Y:S01]  /*1200*/  IMAD.HI.U32 R4, R6, R27, RZ ;  /* 0x0000001b06047227 */ /* 0x000fe200078e00ff */
[----:B------:R-:W-:-:S02]  /*1210*/  ISETP.GT.U32.AND P2, PT, R2, R21, PT ;  /* 0x000000150200720c */ /* 0x000fc40003f44070 */
[----:B------:R-:W-:Y:S01]  /*1220*/  ISETP.GE.AND P1, PT, R8, RZ, PT ;  /* 0x000000ff0800720c */ /* 0x000fe20003f26270 */
[----:B------:R-:W-:Y:S01]  /*1230*/  @!P4 IMAD.MOV R17, RZ, RZ, -R17 ;  /* 0x000000ffff11c224 */ /* 0x000fe200078e0a11 */
[----:B------:R-:W-:Y:S01]  /*1240*/  ISETP.GE.AND P4, PT, R10, RZ, PT ;  /* 0x000000ff0a00720c */ /* 0x000fe20003f86270 */
[----:B------:R-:W-:Y:S01]  /*1250*/  IMAD.HI.U32 R8, R6, R31, RZ ;  /* 0x0000001f06087227 */ /* 0x000fe200078e00ff */
[C---:B------:R-:W-:Y:S02]  /*1260*/  LOP3.LUT R10, R9.reuse, 0x14, RZ, 0xfc, !PT ;  /* 0x00000014090a7812 */ /* 0x040fe400078efcff */
[C---:B------:R-:W-:Y:S01]  /*1270*/  LOP3.LUT R16, R9.reuse, 0x1c, RZ, 0xfc, !PT ;  /* 0x0000001c09107812 */ /* 0x040fe200078efcff */
[----:B------:R-:W-:Y:S01]  /*1280*/  IMAD.MOV R4, RZ, RZ, -R4 ;  /* 0x000000ffff047224 */ /* 0x000fe200078e0a04 */
[----:B------:R-:W-:Y:S01]  /*1290*/  IABS R33, R10 ;  /* 0x0000000a00217213 */ /* 0x000fe20000000000 */
[----:B------:R-:W-:Y:S01]  /*12a0*/  IMAD.MOV R8, RZ, RZ, -R8 ;  /* 0x000000ffff087224 */ /* 0x000fe200078e0a08 */
[----:B------:R-:W-:Y:S01]  /*12b0*/  ISETP.GE.AND P6, PT, R10, RZ, PT ;  /* 0x000000ff0a00720c */ /* 0x000fe20003fc6270 */
[C---:B------:R-:W-:Y:S01]  /*12c0*/  IMAD R25, R2.reuse, R4, R27 ;  /* 0x0000000402197224 */ /* 0x040fe200078e021b */
[----:B------:R-:W-:Y:S01]  /*12d0*/  LOP3.LUT R10, R9, 0x16, RZ, 0xfc, !PT ;  /* 0x00000016090a7812 */ /* 0x000fe200078efcff */
[--C-:B------:R-:W-:Y:S01]  /*12e0*/  @!P5 IMAD.IADD R23, R23, 0x1, -R2.reuse ;  /* 0x000000011717d824 */ /* 0x100fe200078e0a02 */
[----:B------:R-:W-:Y:S01]  /*12f0*/  IABS R39, R16 ;  /* 0x0000001000277213 */ /* 0x000fe20000000000 */
[C---:B------:R-:W-:Y:S01]  /*1300*/  IMAD R27, R2.reuse, R8, R31 ;  /* 0x00000008021b7224 */ /* 0x040fe200078e021f */
[----:B------:R-:W-:Y:S01]  /*1310*/  IABS R8, R10 ;  /* 0x0000000a00087213 */ /* 0x000fe20000000000 */
[----:B------:R-:W-:Y:S01]  /*1320*/  @!P2 IMAD.IADD R21, R21, 0x1, -R2 ;  /* 0x000000011515a824 */ /* 0x000fe200078e0a02 */
[----:B------:R-:W-:Y:S01]  /*1330*/  ISETP.GT.U32.AND P2, PT, R2, R25, PT ;  /* 0x000000190200720c */ /* 0x000fe20003f44070 */
[----:B------:R-:W-:Y:S01]  /*1340*/  IMAD.HI.U32 R4, R6, R33, RZ ;  /* 0x0000002106047227 */ /* 0x000fe200078e00ff */
[----:B------:R-:W-:-:S03]  /*1350*/  ISETP.GT.U32.AND P5, PT, R2, R23, PT ;  /* 0x000000170200720c */ /* 0x000fc60003fa4070 */
[----:B------:R-:W-:Y:S01]  /*1360*/  @!P3 IMAD.MOV R21, RZ, RZ, -R21 ;  /* 0x000000ffff15b224 */ /* 0x000fe200078e0a15 */
[C---:B------:R-:W-:Y:S01]  /*1370*/  ISETP.GT.U32.AND P3, PT, R2.reuse, R27, PT ;  /* 0x0000001b0200720c */ /* 0x040fe20003f64070 */
[----:B------:R-:W-:Y:S02]  /*1380*/  IMAD.MOV R4, RZ, RZ, -R4 ;  /* 0x000000ffff047224 */ /* 0x000fe400078e0a04 */
[----:B------:R-:W-:Y:S02]  /*1390*/  IMAD R245, R245, 0x40, R246 ;  /* 0x00000040f5f57824 */ /* 0x000fe400078e02f6 */
[C---:B------:R-:W-:Y:S02]  /*13a0*/  IMAD R31, R2.reuse, R4, R33 ;  /* 0x00000004021f7224 */ /* 0x040fe400078e0221 */
[--C-:B------:R-:W-:Y:S02]  /*13b0*/  @!P2 IMAD.IADD R25, R25, 0x1, -R2.reuse ;  /* 0x000000011919a824 */ /* 0x100fe400078e0a02 */
[----:B------:R-:W-:Y:S01]  /*13c0*/  @!P5 IMAD.IADD R23, R23, 0x1, -R2 ;  /* 0x000000011717d824 */ /* 0x000fe200078e0a02 */
[C---:B------:R-:W-:Y:S01]  /*13d0*/  ISETP.GT.U32.AND P5, PT, R2.reuse, R31, PT ;  /* 0x0000001f0200720c */ /* 0x040fe20003fa4070 */
[----:B------:R-:W-:Y:S01]  /*13e0*/  IMAD.MOV.U32 R33, RZ, RZ, R8 ;  /* 0x000000ffff217224 */ /* 0x000fe200078e0008 */
[----:B------:R-:W-:Y:S01]  /*13f0*/  ISETP.GT.U32.AND P2, PT, R2, R25, PT ;  /* 0x000000190200720c */ /* 0x000fe20003f44070 */
[----:B------:R-:W-:-:S02]  /*1400*/  @!P3 IMAD.IADD R27, R27, 0x1, -R2 ;  /* 0x000000011b1bb824 */ /* 0x000fc400078e0a02 */
[----:B------:R-:W-:-:S03]  /*1410*/  IMAD.HI.U32 R4, R6, R33, RZ ;  /* 0x0000002106047227 */ /* 0x000fc600078e00ff */
[----:B------:R-:W-:Y:S01]  /*1420*/  ISETP.GT.U32.AND P3, PT, R2, R27, PT ;  /* 0x0000001b0200720c */ /* 0x000fe20003f64070 */
[----:B------:R-:W-:Y:S02]  /*1430*/  IMAD.MOV R8, RZ, RZ, -R4 ;  /* 0x000000ffff087224 */ /* 0x000fe400078e0a04 */
[----:B------:R-:W-:-:S04]  /*1440*/  IMAD.HI.U32 R4, R6, R35, RZ ;  /* 0x0000002306047227 */ /* 0x000fc800078e00ff */
[----:B------:R-:W-:Y:S02]  /*1450*/  IMAD R33, R2, R8, R33 ;  /* 0x0000000802217224 */ /* 0x000fe400078e0221 */
[----:B------:R-:W-:Y:S02]  /*1460*/  IMAD.MOV R4, RZ, RZ, -R4 ;  /* 0x000000ffff047224 */ /* 0x000fe400078e0a04 */
[--C-:B------:R-:W-:Y:S01]  /*1470*/  @!P5 IMAD.IADD R31, R31, 0x1, -R2.reuse ;  /* 0x000000011f1fd824 */ /* 0x100fe200078e0a02 */
[----:B------:R-:W-:Y:S01]  /*1480*/  ISETP.GE.AND P5, PT, R10, RZ, PT ;  /* 0x000000ff0a00720c */ /* 0x000fe20003fa6270 */
[--C-:B------:R-:W-:Y:S01]  /*1490*/  @!P2 IMAD.IADD R25, R25, 0x1, -R2.reuse ;  /* 0x000000011919a824 */ /* 0x100fe200078e0a02 */
[C---:B------:R-:W-:Y:S01]  /*14a0*/  ISETP.GT.U32.AND P2, PT, R2.reuse, R33, PT ;  /* 0x000000210200720c */ /* 0x040fe20003f44070 */
[C---:B------:R-:W-:Y:S01]  /*14b0*/  IMAD R35, R2.reuse, R4, R35 ;  /* 0x0000000402237224 */ /* 0x040fe200078e0223 */
[----:B------:R-:W-:Y:S01]  /*14c0*/  LOP3.LUT R10, R9, 0x1e, RZ, 0xfc, !PT ;  /* 0x0000001e090a7812 */ /* 0x000fe200078efcff */
[----:B------:R-:W-:Y:S01]  /*14d0*/  @!P0 IMAD.MOV R23, RZ, RZ, -R23 ;  /* 0x000000ffff178224 */ /* 0x000fe200078e0a17 */
[C---:B------:R-:W-:Y:S01]  /*14e0*/  ISETP.GT.U32.AND P0, PT, R2.reuse, R31, PT ;  /* 0x0000001f0200720c */ /* 0x040fe20003f04070 */
[----:B------:R-:W-:Y:S01]  /*14f0*/  @!P3 IMAD.IADD R27, R27, 0x1, -R2 ;  /* 0x000000011b1bb824 */ /* 0x000fe200078e0a02 */
[----:B------:R-:W-:Y:S01]  /*1500*/  ISETP.GT.U32.AND P3, PT, R2, R35, PT ;  /* 0x000000230200720c */ /* 0x000fe20003f64070 */
[----:B------:R-:W-:Y:S01]  /*1510*/  IMAD.HI.U32 R8, R6, R39, RZ ;  /* 0x0000002706087227 */ /* 0x000fe200078e00ff */
[----:B------:R-:W-:-:S03]  /*1520*/  IABS R41, R10 ;  /* 0x0000000a00297213 */ /* 0x000fc60000000000 */
[----:B------:R-:W-:Y:S02]  /*1530*/  IMAD.MOV R8, RZ, RZ, -R8 ;  /* 0x000000ffff087224 */ /* 0x000fe400078e0a08 */
[--C-:B------:R-:W-:Y:S01]  /*1540*/  @!P2 IMAD.IADD R33, R33, 0x1, -R2.reuse ;  /* 0x000000012121a824 */ /* 0x100fe200078e0a02 */
[----:B------:R-:W-:Y:S01]  /*1550*/  ISETP.GE.AND P2, PT, R12, RZ, PT ;  /* 0x000000ff0c00720c */ /* 0x000fe20003f46270 */
[C---:B------:R-:W-:Y:S01]  /*1560*/  IMAD R39, R2.reuse, R8, R39 ;  /* 0x0000000802277224 */ /* 0x040fe200078e0227 */
[----:B------:R-:W-:Y:S01]  /*1570*/  LOP3.LUT R8, R9, 0x20, RZ, 0xfc, !PT ;  /* 0x0000002009087812 */ /* 0x000fe200078efcff */
[--C-:B------:R-:W-:Y:S02]  /*1580*/  @!P0 IMAD.IADD R31, R31, 0x1, -R2.reuse ;  /* 0x000000011f1f8824 */ /* 0x100fe400078e0a02 */
[----:B------:R-:W-:Y:S01]  /*1590*/  @!P3 IMAD.IADD R35, R35, 0x1, -R2 ;  /* 0x000000012323b824 */ /* 0x000fe200078e0a02 */
[C---:B------:R-:W-:Y:S01]  /*15a0*/  ISETP.GT.U32.AND P3, PT, R2.reuse, R33, PT ;  /* 0x000000210200720c */ /* 0x040fe20003f64070 */
[----:B------:R-:W-:Y:S01]  /*15b0*/  @!P6 IMAD.MOV R31, RZ, RZ, -R31 ;  /* 0x000000ffff1fe224 */ /* 0x000fe200078e0a1f */
[----:B------:R-:W-:Y:S01]  /*15c0*/  ISETP.GT.U32.AND P6, PT, R2, R39, PT ;  /* 0x000000270200720c */ /* 0x000fe20003fc4070 */
[----:B------:R-:W-:Y:S01]  /*15d0*/  IMAD.HI.U32 R4, R6, R37, RZ ;  /* 0x0000002506047227 */ /* 0x000fe200078e00ff */
[----:B------:R-:W-:-:S03]  /*15e0*/  IABS R43, R8 ;  /* 0x00000008002b7213 */ /* 0x000fc60000000000 */
[----:B------:R-:W-:Y:S02]  /*15f0*/  IMAD.MOV R4, RZ, RZ, -R4 ;  /* 0x000000ffff047224 */ /* 0x000fe400078e0a04 */
[----:B------:R-:W-:Y:S01]  /*1600*/  @!P1 IMAD.MOV R25, RZ, RZ, -R25 ;  /* 0x000000ffff199224 */ /* 0x000fe200078e0a19 */
[C---:B------:R-:W-:Y:S01]  /*1610*/  ISETP.GT.U32.AND P1, PT, R2.reuse, R35, PT ;  /* 0x000000230200720c */ /* 0x040fe20003f24070 */
[----:B------:R-:W-:Y:S02]  /*1620*/  IMAD R37, R2, R4, R37 ;  /* 0x0000000402257224 */ /* 0x000fe400078e0225 */
[----:B------:R-:W-:-:S03]  /*1630*/  IMAD.HI.U32 R4, R6, R41, RZ ;  /* 0x0000002906047227 */ /* 0x000fc600078e00ff */
[----:B------:R-:W-:Y:S01]  /*1640*/  ISETP.GT.U32.AND P0, PT, R2, R37, PT ;  /* 0x000000250200720c */ /* 0x000fe20003f04070 */
[--C-:B------:R-:W-:Y:S01]  /*1650*/  @!P3 IMAD.IADD R33, R33, 0x1, -R2.reuse ;  /* 0x000000012121b824 */ /* 0x100fe200078e0a02 */
[----:B------:R-:W-:Y:S01]  /*1660*/  ISETP.GE.AND P3, PT, R16, RZ, PT ;  /* 0x000000ff1000720c */ /* 0x000fe20003f66270 */
[----:B------:R-:W-:Y:S01]  /*1670*/  @!P6 IMAD.IADD R39, R39, 0x1, -R2 ;  /* 0x000000012727e824 */ /* 0x000fe200078e0a02 */
[----:B------:R-:W-:Y:S01]  /*1680*/  LOP3.LUT R16, R9, 0x2a, RZ, 0xfc, !PT ;  /* 0x0000002a09107812 */ /* 0x000fe200078efcff */
[----:B------:R-:W-:Y:S02]  /*1690*/  IMAD.MOV R4, RZ, RZ, -R4 ;  /* 0x000000ffff047224 */ /* 0x000fe400078e0a04 */
[----:B------:R-:W-:Y:S01]  /*16a0*/  @!P5 IMAD.MOV R33, RZ, RZ, -R33 ;  /* 0x000000ffff21d224 */ /* 0x000fe200078e0a21 */
[C---:B------:R-:W-:Y:S01]  /*16b0*/  ISETP.GT.U32.AND P5, PT, R2.reuse, R39, PT ;  /* 0x000000270200720c */ /* 0x040fe20003fa4070 */
[----:B------:R-:W-:Y:S01]  /*16c0*/  IMAD R41, R2, R4, R41 ;  /* 0x0000000402297224 */ /* 0x000fe200078e0229 */
[----:B------:R-:W-:Y:S01]  /*16d0*/  IABS R53, R16 ;  /* 0x0000001000357213 */ /* 0x000fe20000000000 */
[----:B------:R-:W-:-:S04]  /*16e0*/  IMAD.HI.U32 R4, R6, R43, RZ ;  /* 0x0000002b06047227 */ /* 0x000fc800078e00ff */
[----:B------:R-:W-:Y:S02]  /*16f0*/  IMAD.MOV R4, RZ, RZ, -R4 ;  /* 0x000000ffff047224 */ /* 0x000fe400078e0a04 */
[--C-:B------:R-:W-:Y:S01]  /*1700*/  @!P0 IMAD.IADD R37, R37, 0x1, -R2.reuse ;  /* 0x0000000125258824 */ /* 0x100fe200078e0a02 */
[----:B------:R-:W-:Y:S01]  /*1710*/  ISETP.GE.AND P0, PT, R8, RZ, PT ;  /* 0x000000ff0800720c */ /* 0x000fe20003f06270 */
[C---:B------:R-:W-:Y:S01]  /*1720*/  IMAD R43, R2.reuse, R4, R43 ;  /* 0x00000004022b7224 */ /* 0x040fe200078e022b */
[----:B------:R-:W-:Y:S01]  /*1730*/  LOP3.LUT R8, R9, 0x22, RZ, 0xfc, !PT ;  /* 0x0000002209087812 */ /* 0x000fe200078efcff */
[--C-:B------:R-:W-:Y:S01]  /*1740*/  @!P5 IMAD.IADD R39, R39, 0x1, -R2.reuse ;  /* 0x000000012727d824 */ /* 0x100fe200078e0a02 */
[C---:B------:R-:W-:Y:S01]  /*1750*/  ISETP.GT.U32.AND P6, PT, R2.reuse, R37, PT ;  /* 0x000000250200720c */ /* 0x040fe20003fc4070 */
[----:B------:R-:W-:Y:S01]  /*1760*/  @!P1 IMAD.IADD R35, R35, 0x1, -R2 ;  /* 0x0000000123239824 */ /* 0x000fe200078e0a02 */
[----:B------:R-:W-:Y:S01]  /*1770*/  ISETP.GT.U32.AND P5, PT, R2, R43, PT ;  /* 0x0000002b0200720c */ /* 0x000fe20003fa4070 */
[----:B------:R-:W-:Y:S01]  /*1780*/  @!P4 IMAD.MOV R27, RZ, RZ, -R27 ;  /* 0x000000ffff1bc224 */ /* 0x000fe200078e0a1b */
[----:B------:R-:W-:Y:S01]  /*1790*/  IABS R45, R8 ;  /* 0x00000008002d7213 */ /* 0x000fe20000000000 */
[----:B------:R-:W-:Y:S01]  /*17a0*/  @!P2 IMAD.MOV R35, RZ, RZ, -R35 ;  /* 0x000000ffff23a224 */ /* 0x000fe200078e0a23 */
[----:B------:R-:W-:Y:S01]  /*17b0*/  ISETP.GE.AND P1, PT, R10, RZ, PT ;  /* 0x000000ff0a00720c */ /* 0x000fe20003f26270 */
[----:B------:R-:W-:Y:S01]  /*17c0*/  @!P3 IMAD.MOV R39, RZ, RZ, -R39 ;  /* 0x000000ffff27b224 */ /* 0x000fe200078e0a27 */
[----:B------:R-:W-:Y:S01]  /*17d0*/  LOP3.LUT R10, R9, 0x24, RZ, 0xfc, !PT ;  /* 0x00000024090a7812 */ /* 0x000fe200078efcff */
[----:B------:R-:W-:Y:S01]  /*17e0*/  IMAD.HI.U32 R4, R6, R45, RZ ;  /* 0x0000002d06047227 */ /* 0x000fe200078e00ff */
[----:B------:R-:W-:-:S02]  /*17f0*/  ISETP.GT.U32.AND P2, PT, R2, R41, PT ;  /* 0x000000290200720c */ /* 0x000fc40003f44070 */
[----:B------:R-:W-:Y:S01]  /*1800*/  IABS R47, R10 ;  /* 0x0000000a002f7213 */ /* 0x000fe20000000000 */
[----:B------:R-:W-:Y:S01]  /*1810*/  IMAD.MOV R4, RZ, RZ, -R4 ;  /* 0x000000ffff047224 */ /* 0x000fe200078e0a04 */
[----:B------:R-:W-:Y:S01]  /*1820*/  ISETP.GE.AND P4, PT, R14, RZ, PT ;  /* 0x000000ff0e00720c */ /* 0x000fe20003f86270 */
[--C-:B------:R-:W-:Y:S02]  /*1830*/  @!P5 IMAD.IADD R43, R43, 0x1, -R2.reuse ;  /* 0x000000012b2bd824 */ /* 0x100fe400078e0a02 */
[C---:B------:R-:W-:Y:S01]  /*1840*/  IMAD R45, R2.reuse, R4, R45 ;  /* 0x00000004022d7224 */ /* 0x040fe200078e022d */
[----:B------:R-:W-:Y:S01]  /*1850*/  LOP3.LUT R4, R9, 0x26, RZ, 0xfc, !PT ;  /* 0x0000002609047812 */ /* 0x000fe200078efcff */
[----:B------:R-:W-:Y:S01]  /*1860*/  @!P6 IMAD.IADD R37, R37, 0x1, -R2 ;  /* 0x000000012525e824 */ /* 0x000fe200078e0a02 */
[----:B------:R-:W-:Y:S01]  /*1870*/  ISETP.GT.U32.AND P5, PT, R2, R43, PT ;  /* 0x0000002b0200720c */ /* 0x000fe20003fa4070 */
[----:B------:R-:W-:Y:S01]  /*1880*/  IMAD.HI.U32 R12, R6, R57, RZ ;  /* 0x00000039060c7227 */ /* 0x000fe200078e00ff */
[----:B------:R-:W-:-:S02]  /*1890*/  ISETP.GE.AND P6, PT, R8, RZ, PT ;  /* 0x000000ff0800720c */ /* 0x000fc40003fc6270 */
[----:B------:R-:W-:Y:S01]  /*18a0*/  IABS R49, R4 ;  /* 0x0000000400317213 */ /* 0x000fe20000000000 */
[----:B------:R-:W-:Y:S01]  /*18b0*/  IMAD.HI.U32 R8, R6, R47, RZ ;  /* 0x0000002f06087227 */ /* 0x000fe200078e00ff */
[----:B------:R-:W-:-:S03]  /*18c0*/  ISETP.GE.AND P3, PT, R4, RZ, PT ;  /* 0x000000ff0400720c */ /* 0x000fc60003f66270 */
[----:B------:R-:W-:Y:S02]  /*18d0*/  IMAD.MOV R8, RZ, RZ, -R8 ;  /* 0x000000ffff087224 */ /* 0x000fe400078e0a08 */
[----:B------:R-:W-:-:S04]  /*18e0*/  IMAD.HI.U32 R4, R6, R49, RZ ;  /* 0x0000003106047227 */ /* 0x000fc800078e00ff */
[----:B------:R-:W-:Y:S01]  /*18f0*/  @!P5 IMAD.IADD R43, R43, 0x1, -R2 ;  /* 0x000000012b2bd824 */ /* 0x000fe200078e0a02 */
[C---:B------:R-:W-:Y:S01]  /*1900*/  ISETP.GT.U32.AND P5, PT, R2.reuse, R45, PT ;  /* 0x0000002d0200720c */ /* 0x040fe20003fa4070 */
[C---:B------:R-:W-:Y:S01]  /*1910*/  IMAD R47, R2.reuse, R8, R47 ;  /* 0x00000008022f7224 */ /* 0x040fe200078e022f */
[----:B------:R-:W-:Y:S01]  /*1920*/  LOP3.LUT R8, R9, 0x28, RZ, 0xfc, !PT ;  /* 0x0000002809087812 */ /* 0x000fe200078efcff */
[----:B------:R-:W-:Y:S02]  /*1930*/  IMAD.MOV R14, RZ, RZ, -R4 ;  /* 0x000000ffff0e7224 */ /* 0x000fe400078e0a04 */
[----:B------:R-:W-:Y:S01]  /*1940*/  @!P2 IMAD.IADD R41, R41, 0x1, -R2 ;  /* 0x000000012929a824 */ /* 0x000fe200078e0a02 */
[----:B------:R-:W-:Y:S01]  /*1950*/  IABS R51, R8 ;  /* 0x0000000800337213 */ /* 0x000fe20000000000 */
[----:B------:R-:W-:Y:S01]  /*1960*/  IMAD R49, R2, R14, R49 ;  /* 0x0000000e02317224 */ /* 0x000fe200078e0231 */
[----:B------:R-:W-:Y:S01]  /*1970*/  ISETP.GE.AND P2, PT, R10, RZ, PT ;  /* 0x000000ff0a00720c */ /* 0x000fe20003f46270 */
[----:B------:R-:W-:Y:S01]  /*1980*/  @!P4 IMAD.MOV R37, RZ, RZ, -R37 ;  /* 0x000000ffff25c224 */ /* 0x000fe200078e0a25 */
[----:B------:R-:W-:Y:S01]  /*1990*/  ISETP.GT.U32.AND P4, PT, R2, R41, PT ;  /* 0x000000290200720c */ /* 0x000fe20003f84070 */
[----:B------:R-:W-:-:S04]  /*19a0*/  IMAD.HI.U32 R4, R6, R51, RZ ;  /* 0x0000003306047227 */ /* 0x000fc800078e00ff */
[----:B------:R-:W-:Y:S02]  /*19b0*/  @!P5 IMAD.IADD R45, R45, 0x1, -R2 ;  /* 0x000000012d2dd824 */ /* 0x000fe400078e0a02 */
[----:B------:R-:W-:Y:S02]  /*19c0*/  IMAD.MOV R4, RZ, RZ, -R4 ;  /* 0x000000ffff047224 */ /* 0x000fe400078e0a04 */
[----:B------:R-:W-:Y:S01]  /*19d0*/  IMAD.HI.U32 R10, R6, R55, RZ ;  /* 0x00000037060a7227 */ /* 0x000fe200078e00ff */
[----:B------:R-:W-:-:S03]  /*19e0*/  ISETP.GT.U32.AND P5, PT, R2, R45, PT ;  /* 0x0000002d0200720c */ /* 0x000fc60003fa4070 */
[----:B------:R-:W-:Y:S01]  /*19f0*/  @!P4 IMAD.IADD R41, R41, 0x1, -R2 ;  /* 0x000000012929c824 */ /* 0x000fe200078e0a02 */
[----:B------:R-:W-:Y:S01]  /*1a00*/  ISETP.GE.AND P4, PT, R8, RZ, PT ;  /* 0x000000ff0800720c */ /* 0x000fe20003f86270 */
[----:B------:R-:W-:Y:S02]  /*1a10*/  IMAD R51, R2, R4, R51 ;  /* 0x0000000402337224 */ /* 0x000fe400078e0233 */
[----:B------:R-:W-:Y:S02]  /*1a20*/  @!P1 IMAD.MOV R41, RZ, RZ, -R41 ;  /* 0x000000ffff299224 */ /* 0x000fe400078e0a29 */
[----:B------:R-:W-:-:S04]  /*1a30*/  IMAD.HI.U32 R8, R6, R53, RZ ;  /* 0x0000003506087227 */ /* 0x000fc800078e00ff */
[----:B------:R-:W-:Y:S01]  /*1a40*/  @!P5 IMAD.IADD R45, R45, 0x1, -R2 ;  /* 0x000000012d2dd824 */ /* 0x000fe200078e0a02 */
[C---:B------:R-:W-:Y:S01]  /*1a50*/  ISETP.GT.U32.AND P5, PT, R2.reuse, R47, PT ;  /* 0x0000002f0200720c */ /* 0x040fe20003fa4070 */
[----:B------:R-:W-:Y:S01]  /*1a60*/  @!P0 IMAD.MOV R43, RZ, RZ, -R43 ;  /* 0x000000ffff2b8224 */ /* 0x000fe200078e0a2b */
[----:B------:R-:W-:Y:S01]  /*1a70*/  ISETP.GT.U32.AND P0, PT, R2, R51, PT ;  /* 0x000000330200720c */ /* 0x000fe20003f04070 */
[----:B------:R-:W-:Y:S02]  /*1a80*/  IMAD.MOV R8, RZ, RZ, -R8 ;  /* 0x000000ffff087224 */ /* 0x000fe400078e0a08 */
[----:B------:R-:W-:Y:S02]  /*1a90*/  IMAD.MOV R12, RZ, RZ, -R12 ;  /* 0x000000ffff0c7224 */ /* 0x000fe400078e0a0c */
[----:B------:R-:W-:-:S04]  /*1aa0*/  IMAD.HI.U32 R4, R6, R59, RZ ;  /* 0x0000003b06047227 */ /* 0x000fc800078e00ff */
[----:B------:R-:W-:Y:S02]  /*1ab0*/  IMAD.MOV R10, RZ, RZ, -R10 ;  /* 0x000000ffff0a7224 */ /* 0x000fe400078e0a0a */
[----:B------:R-:W-:Y:S01]  /*1ac0*/  @!P5 IMAD.IADD R47, R47, 0x1, -R2 ;  /* 0x000000012f2fd824 */ /* 0x000fe200078e0a02 */
[C---:B------:R-:W-:Y:S01]  /*1ad0*/  ISETP.GT.U32.AND P5, PT, R2.reuse, R49, PT ;  /* 0x000000310200720c */ /* 0x040fe20003fa4070 */
[C---:B------:R-:W-:Y:S02]  /*1ae0*/  IMAD R53, R2.reuse, R8, R53 ;  /* 0x0000000802357224 */ /* 0x040fe400078e0235 */
[C---:B------:R-:W-:Y:S02]  /*1af0*/  IMAD R57, R2.reuse, R12, R57 ;  /* 0x0000000c02397224 */ /* 0x040fe400078e0239 */
[----:B------:R-:W-:Y:S02]  /*1b00*/  IMAD.MOV R4, RZ, RZ, -R4 ;  /* 0x000000ffff047224 */ /* 0x000fe400078e0a04 */
[----:B------:R-:W-:-:S02]  /*1b10*/  IMAD R55, R2, R10, R55 ;  /* 0x0000000a02377224 */ /* 0x000fc400078e0237 */
[----:B------:R-:W-:-:S04]  /*1b20*/  IMAD.HI.U32 R10, R6, R63, RZ ;  /* 0x0000003f060a7227 */ /* 0x000fc800078e00ff */
[----:B------:R-:W-:Y:S01]  /*1b30*/  @!P5 IMAD.IADD R49, R49, 0x1, -R2 ;  /* 0x000000013131d824 */ /* 0x000fe200078e0a02 */
[C---:B------:R-:W-:Y:S01]  /*1b40*/  ISETP.GT.U32.AND P5, PT, R2.reuse, R47, PT ;  /* 0x0000002f0200720c */ /* 0x040fe20003fa4070 */
[----:B------:R-:W-:Y:S01]  /*1b50*/  @!P6 IMAD.MOV R45, RZ, RZ, -R45 ;  /* 0x000000ffff2de224 */ /* 0x000fe200078e0a2d */
[C---:B------:R-:W-:Y:S01]  /*1b60*/  ISETP.GT.U32.AND P6, PT, R2.reuse, R53, PT ;  /* 0x000000350200720c */ /* 0x040fe20003fc4070 */
[C---:B------:R-:W-:Y:S01]  /*1b70*/  IMAD R59, R2.reuse, R4, R59 ;  /* 0x00000004023b7224 */ /* 0x040fe200078e023b */
[----:B------:R-:W-:Y:S01]  /*1b80*/  ISETP.GT.U32.AND P1, PT, R2, R49, PT ;  /* 0x000000310200720c */ /* 0x000fe20003f24070 */
[----:B------:R-:W-:-:S04]  /*1b90*/  IMAD.HI.U32 R8, R6, R61, RZ ;  /* 0x0000003d06087227 */ /* 0x000fc800078e00ff */
[----:B------:R-:W-:Y:S02]  /*1ba0*/  IMAD.MOV R10, RZ, RZ, -R10 ;  /* 0x000000ffff0a7224 */ /* 0x000fe400078e0a0a */
[--C-:B------:R-:W-:Y:S01]  /*1bb0*/  @!P0 IMAD.IADD R51, R51, 0x1, -R2.reuse ;  /* 0x0000000133338824 */ /* 0x100fe200078e0a02 */
[C---:B------:R-:W-:Y:S01]  /*1bc0*/  ISETP.GT.U32.AND P0, PT, R2.reuse, R59, PT ;  /* 0x0000003b0200720c */ /* 0x040fe20003f04070 */
[----:B------:R-:W-:Y:S01]  /*1bd0*/  @!P5 IMAD.IADD R47, R47, 0x1, -R2 ;  /* 0x000000012f2fd824 */ /* 0x000fe200078e0a02 */
[C---:B------:R-:W-:Y:S01]  /*1be0*/  ISETP.GT.U32.AND P5, PT, R2.reuse, R55, PT ;  /* 0x000000370200720c */ /* 0x040fe20003fa4070 */
[----:B------:R-:W-:Y:S02]  /*1bf0*/  IMAD.MOV R8, RZ, RZ, -R8 ;  /* 0x000000ffff087224 */ /* 0x000fe400078e0a08 */
[--C-:B------:R-:W-:Y:S01]  /*1c00*/  @!P1 IMAD.IADD R49, R49, 0x1, -R2.reuse ;  /* 0x0000000131319824 */ /* 0x100fe200078e0a02 */
[C---:B------:R-:W-:Y:S01]  /*1c10*/  ISETP.GT.U32.AND P1, PT, R2.reuse, R57, PT ;  /* 0x000000390200720c */ /* 0x040fe20003f24070 */
[C---:B------:R-:W-:Y:S01]  /*1c20*/  IMAD R63, R2.reuse, R10, R63 ;  /* 0x0000000a023f7224 */ /* 0x040fe200078e023f */
[C---:B------:R-:W-:Y:S01]  /*1c30*/  LOP3.LUT R10, R9.reuse, 0x3a, RZ, 0xfc, !PT ;  /* 0x0000003a090a7812 */ /* 0x040fe200078efcff */
[C---:B------:R-:W-:Y:S01]  /*1c40*/  IMAD R61, R2.reuse, R8, R61 ;  /* 0x00000008023d7224 */ /* 0x040fe200078e023d */
[----:B------:R-:W-:Y:S01]  /*1c50*/  LOP3.LUT R8, R9, 0x3c, RZ, 0xfc, !PT ;  /* 0x0000003c09087812 */ /* 0x000fe200078efcff */
[--C-:B------:R-:W-:Y:S01]  /*1c60*/  @!P6 IMAD.IADD R53, R53, 0x1, -R2.reuse ;  /* 0x000000013535e824 */ /* 0x100fe200078e0a02 */
[----:B------:R-:W-:Y:S01]  /*1c70*/  IABS R4, R10 ;  /* 0x0000000a00047213 */ /* 0x000fe20000000000 */
[--C-:B------:R-:W-:Y:S01]  /*1c80*/  @!P0 IMAD.IADD R59, R59, 0x1, -R2.reuse ;  /* 0x000000013b3b8824 */ /* 0x100fe200078e0a02 */
[C---:B------:R-:W-:Y:S01]  /*1c90*/  ISETP.GT.U32.AND P6, PT, R2.reuse, R61, PT ;  /* 0x0000003d0200720c */ /* 0x040fe20003fc4070 */
[----:B------:R-:W-:Y:S01]  /*1ca0*/  @!P5 IMAD.IADD R55, R55, 0x1, -R2 ;  /* 0x000000013737d824 */ /* 0x000fe200078e0a02 */
[C---:B------:R-:W-:Y:S01]  /*1cb0*/  ISETP.GT.U32.AND P5, PT, R2.reuse, R51, PT ;  /* 0x000000330200720c */ /* 0x040fe20003fa4070 */
[----:B------:R-:W-:Y:S01]  /*1cc0*/  IMAD.MOV.U32 R9, RZ, RZ, R4 ;  /* 0x000000ffff097224 */ /* 0x000fe200078e0004 */
[----:B------:R-:W-:Y:S01]  /*1cd0*/  IABS R69, R8 ;  /* 0x0000000800457213 */ /* 0x000fe20000000000 */
[----:B------:R-:W-:Y:S01]  /*1ce0*/  @!P1 IMAD.IADD R57, R57, 0x1, -R2 ;  /* 0x0000000139399824 */ /* 0x000fe200078e0a02 */
[----:B------:R-:W-:Y:S01]  /*1cf0*/  ISETP.GT.U32.AND P1, PT, R2, R55, PT ;  /* 0x000000370200720c */ /* 0x000fe20003f24070 */
[----:B------:R-:W-:-:S03]  /*1d00*/  IMAD.HI.U32 R4, R6, R9, RZ ;  /* 0x0000000906047227 */ /* 0x000fc600078e00ff */
[----:B------:R-:W-:Y:S01]  /*1d10*/  ISETP.GT.U32.AND P0, PT, R2, R57, PT ;  /* 0x000000390200720c */ /* 0x000fe20003f04070 */
[----:B------:R-:W-:-:S04]  /*1d20*/  IMAD.HI.U32 R14, R6, R67, RZ ;  /* 0x00000043060e7227 */ /* 0x000fc800078e00ff */
[----:B------:R-:W-:Y:S02]  /*1d30*/  IMAD.MOV R4, RZ, RZ, -R4 ;  /* 0x000000ffff047224 */ /* 0x000fe400078e0a04 */
[----:B------:R-:W-:Y:S01]  /*1d40*/  @!P2 IMAD.MOV R47, RZ, RZ, -R47 ;  /* 0x000000ffff2fa224 */ /* 0x000fe200078e0a2f */
[C---:B------:R-:W-:Y:S01]  /*1d50*/  ISETP.GT.U32.AND P2, PT, R2.reuse, R53, PT ;  /* 0x000000350200720c */ /* 0x040fe20003f44070 */
[----:B------:R-:W-:Y:S01]  /*1d60*/  @!P6 IMAD.IADD R61, R61, 0x1, -R2 ;  /* 0x000000013d3de824 */ /* 0x000fe200078e0a02 */
[C---:B------:R-:W-:Y:S01]  /*1d70*/  ISETP.GT.U32.AND P6, PT, R2.reuse, R59, PT ;  /* 0x0000003b0200720c */ /* 0x040fe20003fc4070 */
[----:B------:R-:W-:Y:S02]  /*1d80*/  IMAD.MOV R14, RZ, RZ, -R14 ;  /* 0x000000ffff0e7224 */ /* 0x000fe400078e0a0e */
[----:B------:R-:W-:Y:S01]  /*1d90*/  IMAD R9, R2, R4, R9 ;  /* 0x0000000402097224 */ /* 0x000fe200078e0209 */
[----:B------:R-:W-:Y:S01]  /*1da0*/  IABS R4, R245 ;  /* 0x000000f500047213 */ /* 0x000fe20000000000 */
[----:B------:R-:W-:-:S04]  /*1db0*/  IMAD.HI.U32 R12, R6, R65, RZ ;  /* 0x00000041060c7227 */ /* 0x000fc800078e00ff */
[----:B------:R-:W-:Y:S01]  /*1dc0*/  @!P3 IMAD.MOV R49, RZ, RZ, -R49 ;  /* 0x000000ffff31b224 */ /* 0x000fe200078e0a31 */
[C---:B------:R-:W-:Y:S01]  /*1dd0*/  ISETP.GT.U32.AND P3, PT, R2.reuse, R61, PT ;  /* 0x0000003d0200720c */ /* 0x040fe20003f64070 */
[--C-:B------:R-:W-:Y:S01]  /*1de0*/  @!P5 IMAD.IADD R51, R51, 0x1, -R2.reuse ;  /* 0x000000013333d824 */ /* 0x100fe200078e0a02 */
[C---:B------:R-:W-:Y:S01]  /*1df0*/  ISETP.GT.U32.AND P5, PT, R2.reuse, R63, PT ;  /* 0x0000003f0200720c */ /* 0x040fe20003fa4070 */
[C---:B------:R-:W-:Y:S02]  /*1e00*/  IMAD R67, R2.reuse, R14, R67 ;  /* 0x0000000e02437224 */ /* 0x040fe400078e0243 */
[----:B------:R-:W-:Y:S01]  /*1e10*/  @!P0 IMAD.IADD R57, R57, 0x1, -R2 ;  /* 0x0000000139398824 */ /* 0x000fe200078e0a02 */
[----:B------:R-:W-:Y:S01]  /*1e20*/  ISETP.GT.U32.AND P0, PT, R2, R9, PT ;  /* 0x000000090200720c */ /* 0x000fe20003f04070 */
[----:B------:R-:W-:Y:S02]  /*1e30*/  IMAD.MOV R12, RZ, RZ, -R12 ;  /* 0x000000ffff0c7224 */ /* 0x000fe400078e0a0c */
[----:B------:R-:W-:-:S04]  /*1e40*/  IMAD.HI.U32 R6, R6, R69, RZ ;  /* 0x0000004506067227 */ /* 0x000fc800078e00ff */
[----:B------:R-:W-:-:S04]  /*1e50*/  IMAD.HI.U32 R5, R5, R4, RZ ;  /* 0x0000000405057227 */ /* 0x000fc800078e00ff */
[----:B------:R-:W-:Y:S01]  /*1e60*/  @!P1 IMAD.IADD R55, R55, 0x1, -R2 ;  /* 0x0000000137379824 */ /* 0x000fe200078e0a02 */
[C---:B------:R-:W-:Y:S01]  /*1e70*/  ISETP.GT.U32.AND P1, PT, R2.reuse, R67, PT ;  /* 0x000000430200720c */ /* 0x040fe20003f24070 */
[C---:B------:R-:W-:Y:S02]  /*1e80*/  IMAD R65, R2.reuse, R12, R65 ;  /* 0x0000000c02417224 */ /* 0x040fe400078e0241 */
[----:B------:R-:W-:Y:S02]  /*1e90*/  IMAD.MOV R6, RZ, RZ, -R6 ;  /* 0x000000ffff067224 */ /* 0x000fe400078e0a06 */
[----:B------:R-:W-:Y:S02]  /*1ea0*/  IMAD.MOV R5, RZ, RZ, -R5 ;  /* 0x000000ffff057224 */ /* 0x000fe400078e0a05 */
[C---:B------:R-:W-:Y:S02]  /*1eb0*/  IMAD R69, R2.reuse, R6, R69 ;  /* 0x0000000602457224 */ /* 0x040fe400078e0245 */
[----:B------:R-:W-:Y:S01]  /*1ec0*/  @!P2 IMAD.IADD R53, R53, 0x1, -R2 ;  /* 0x000000013535a824 */ /* 0x000fe200078e0a02 */
[----:B------:R-:W-:Y:S01]  /*1ed0*/  ISETP.GT.U32.AND P2, PT, R2, R65, PT ;  /* 0x000000410200720c */ /* 0x000fe20003f44070 */
[----:B------:R-:W-:-:S02]  /*1ee0*/  IMAD R6, R3, R5, R4 ;  /* 0x0000000503067224 */ /* 0x000fc400078e0204 */
[--C-:B------:R-:W-:Y:S01]  /*1ef0*/  @!P3 IMAD.IADD R61, R61, 0x1, -R2.reuse ;  /* 0x000000013d3db824 */ /* 0x100fe200078e0a02 */
[----:B------:R-:W-:Y:S01]  /*1f00*/  ISETP.GE.AND P3, PT, R16, RZ, PT ;  /* 0x000000ff1000720c */ /* 0x000fe20003f66270 */
[--C-:B------:R-:W-:Y:S01]  /*1f10*/  @!P5 IMAD.IADD R63, R63, 0x1, -R2.reuse ;  /* 0x000000013f3fd824 */ /* 0x100fe200078e0a02 */
[----:B------:R-:W-:Y:S01]  /*1f20*/  ISETP.GE.AND P5, PT, R18, RZ, PT ;  /* 0x000000ff1200720c */ /* 0x000fe20003fa6270 */
[--C-:B------:R-:W-:Y:S01]  /*1f30*/  @!P0 IMAD.IADD R9, R9, 0x1, -R2.reuse ;  /* 0x0000000109098824 */ /* 0x100fe200078e0a02 */
[----:B------:R-:W-:Y:S01]  /*1f40*/  ISETP.GT.U32.AND P0, PT, R3, R6, PT ;  /* 0x000000060300720c */ /* 0x000fe20003f04070 */
[----:B------:R-:W-:Y:S01]  /*1f50*/  @!P4 IMAD.MOV R51, RZ, RZ, -R51 ;  /* 0x000000ffff33c224 */ /* 0x000fe200078e0a33 */
[C---:B------:R-:W-:Y:S01]  /*1f60*/  ISETP.GT.U32.AND P4, PT, R2.reuse, R63, PT ;  /* 0x0000003f0200720c */ /* 0x040fe20003f84070 */
[--C-:B------:R-:W-:Y:S01]  /*1f70*/  @!P6 IMAD.IADD R59, R59, 0x1, -R2.reuse ;  /* 0x000000013b3be824 */ /* 0x100fe200078e0a02 */
[----:B------:R-:W-:Y:S01]  /*1f80*/  ISETP.GT.U32.AND P6, PT, R2, R69, PT ;  /* 0x000000450200720c */ /* 0x000fe20003fc4070 */
[--C-:B------:R-:W-:Y:S01]  /*1f90*/  @!P1 IMAD.IADD R67, R67, 0x1, -R2.reuse ;  /* 0x0000000143439824 */ /* 0x100fe200078e0a02 */
[----:B------:R-:W-:Y:S01]  /*1fa0*/  ISETP.GE.AND P1, PT, R22, RZ, PT ;  /* 0x000000ff1600720c */ /* 0x000fe20003f26270 */
[--C-:B------:R-:W-:Y:S01]  /*1fb0*/  @!P2 IMAD.IADD R65, R65, 0x1, -R2.reuse ;  /* 0x000000014141a824 */ /* 0x100fe200078e0a02 */
[----:B------:R-:W1:Y:S01]  /*1fc0*/  LDC.64 R4, c[0x0][0x230] ;  /* 0x00008c00ff047b82 */ /* 0x000e620000000a00 */
[----:B------:R-:W-:Y:S01]  /*1fd0*/  @!P3 IMAD.MOV R53, RZ, RZ, -R53 ;  /* 0x000000ffff35b224 */ /* 0x000fe200078e0a35 */
[----:B------:R-:W-:Y:S01]  /*1fe0*/  ISETP.GE.AND P2, PT, R20, RZ, PT ;  /* 0x000000ff1400720c */ /* 0x000fe20003f46270 */
[----:B------:R-:W-:Y:S01]  /*1ff0*/  @!P5 IMAD.MOV R55, RZ, RZ, -R55 ;  /* 0x000000ffff37d224 */ /* 0x000fe200078e0a37 */
[----:B------:R-:W-:Y:S01]  /*2000*/  ISETP.GT.U32.AND P3, PT, R2, R65, PT ;  /* 0x000000410200720c */ /* 0x000fe20003f64070 */
[----:B------:R-:W-:Y:S01]  /*2010*/  @!P0 IMAD.IADD R6, R6, 0x1, -R3 ;  /* 0x0000000106068824 */ /* 0x000fe200078e0a03 */
[----:B------:R-:W-:Y:S01]  /*2020*/  ISETP.GT.U32.AND P5, PT, R2, R9, PT ;  /* 0x000000090200720c */ /* 0x000fe20003fa4070 */
[--C-:B------:R-:W-:Y:S01]  /*2030*/  @!P4 IMAD.IADD R63, R63, 0x1, -R2.reuse ;  /* 0x000000013f3fc824 */ /* 0x100fe200078e0a02 */
[----:B------:R-:W-:Y:S01]  /*2040*/  ISETP.GE.AND P4, PT, R26, RZ, PT ;  /* 0x000000ff1a00720c */ /* 0x000fe20003f86270 */
[----:B------:R-:W-:Y:S01]  /*2050*/  @!P6 IMAD.IADD R69, R69, 0x1, -R2 ;  /* 0x000000014545e824 */ /* 0x000fe200078e0a02 */
[----:B------:R-:W-:Y:S01]  /*2060*/  ISETP.GT.U32.AND P6, PT, R2, R67, PT ;  /* 0x000000430200720c */ /* 0x000fe20003fc4070 */
[----:B------:R-:W-:Y:S01]  /*2070*/  @!P1 IMAD.MOV R59, RZ, RZ, -R59 ;  /* 0x000000ffff3b9224 */ /* 0x000fe200078e0a3b */
[----:B------:R-:W-:-:S02]  /*2080*/  ISETP.GT.U32.AND P1, PT, R3, R6, PT ;  /* 0x000000060300720c */ /* 0x000fc40003f24070 */
[----:B------:R-:W-:Y:S01]  /*2090*/  ISETP.GT.U32.AND P0, PT, R2, R69, PT ;  /* 0x000000450200720c */ /* 0x000fe20003f04070 */
[----:B------:R-:W-:Y:S01]  /*20a0*/  @!P2 IMAD.MOV R57, RZ, RZ, -R57 ;  /* 0x000000ffff39a224 */ /* 0x000fe200078e0a39 */
[----:B------:R-:W-:Y:S01]  /*20b0*/  ISETP.GE.AND P2, PT, R24, RZ, PT ;  /* 0x000000ff1800720c */ /* 0x000fe20003f46270 */
[--C-:B------:R-:W-:Y:S01]  /*20c0*/  @!P3 IMAD.IADD R65, R65, 0x1, -R2.reuse ;  /* 0x000000014141b824 */ /* 0x100fe200078e0a02 */
[----:B------:R-:W-:Y:S01]  /*20d0*/  ISETP.GE.AND P3, PT, R30, RZ, PT ;  /* 0x000000ff1e00720c */ /* 0x000fe20003f66270 */
[--C-:B------:R-:W-:Y:S01]  /*20e0*/  @!P5 IMAD.IADD R9, R9, 0x1, -R2.reuse ;  /* 0x000000010909d824 */ /* 0x100fe200078e0a02 */
[----:B------:R-:W-:Y:S01]  /*20f0*/  ISETP.GE.AND P5, PT, R10, RZ, PT ;  /* 0x000000ff0a00720c */ /* 0x000fe20003fa6270 */
[----:B------:R-:W-:Y:S01]  /*2100*/  @!P4 IMAD.MOV R63, RZ, RZ, -R63 ;  /* 0x000000ffff3fc224 */ /* 0x000fe200078e0a3f */
[----:B------:R-:W-:Y:S01]  /*2110*/  ISETP.GE.AND P4, PT, R245, RZ, PT ;  /* 0x000000fff500720c */ /* 0x000fe20003f86270 */
[--C-:B------:R-:W-:Y:S01]  /*2120*/  @!P6 IMAD.IADD R67, R67, 0x1, -R2.reuse ;  /* 0x000000014343e824 */ /* 0x100fe200078e0a02 */
[----:B------:R-:W-:Y:S01]  /*2130*/  ISETP.GE.AND P6, PT, R32, RZ, PT ;  /* 0x000000ff2000720c */ /* 0x000fe20003fc6270 */
[----:B------:R-:W-:Y:S01]  /*2140*/  @!P1 IMAD.IADD R6, R6, 0x1, -R3 ;  /* 0x0000000106069824 */ /* 0x000fe200078e0a03 */
[----:B------:R-:W-:Y:S01]  /*2150*/  ISETP.NE.AND P1, PT, R28, RZ, PT ;  /* 0x000000ff1c00720c */ /* 0x000fe20003f25270 */
[----:B------:R-:W-:Y:S01]  /*2160*/  @!P0 IMAD.IADD R69, R69, 0x1, -R2 ;  /* 0x0000000145458824 */ /* 0x000fe200078e0a02 */
[----:B------:R-:W-:Y:S01]  /*2170*/  ISETP.GE.AND P0, PT, R8, RZ, PT ;  /* 0x000000ff0800720c */ /* 0x000fe20003f06270 */
[----:B-1----:R-:W-:-:S02]  /*2180*/  VIADD R2, R4, 0xffffffff ;  /* 0xffffffff04027836 */ /* 0x002fc40000000000 */
[----:B------:R-:W-:Y:S02]  /*2190*/  @!P3 IMAD.MOV R65, RZ, RZ, -R65 ;  /* 0x000000ffff41b224 */ /* 0x000fe400078e0a41 */
[----:B------:R-:W-:Y:S01]  /*21a0*/  @!P2 IMAD.MOV R61, RZ, RZ, -R61 ;  /* 0x000000ffff3da224 */ /* 0x000fe200078e0a3d */
[----:B------:R-:W-:Y:S01]  /*21b0*/  ISETP.GE.U32.AND P3, PT, R2, 0x7fffffe0, PT ;  /* 0x7fffffe00200780c */ /* 0x000fe20003f66070 */
[----:B------:R-:W-:Y:S01]  /*21c0*/  VIADD R2, R4, 0xfffffffb ;  /* 0xfffffffb04027836 */ /* 0x000fe20000000000 */
[----:B------:R-:W-:Y:S01]  /*21d0*/  ISETP.NE.AND P2, PT, R29, RZ, PT ;  /* 0x000000ff1d00720c */ /* 0x000fe20003f45270 */
[----:B------:R-:W-:Y:S02]  /*21e0*/  @!P4 IMAD.MOV R6, RZ, RZ, -R6 ;  /* 0x000000ffff06c224 */ /* 0x000fe400078e0a06 */
[----:B------:R-:W-:Y:S01]  /*21f0*/  @!P1 LOP3.LUT R6, RZ, R28, RZ, 0x33, !PT ;  /* 0x0000001cff069212 */ /* 0x000fe200078e33ff */
[----:B------:R-:W-:Y:S01]  /*2200*/  IMAD.MOV.U32 R3, RZ, RZ, R9 ;  /* 0x000000ffff037224 */ /* 0x000fe200078e0009 */
[----:B------:R-:W-:Y:S01]  /*2210*/  ISETP.GE.U32.AND P1, PT, R2, 0x7fffffdc, PT ;  /* 0x7fffffdc0200780c */ /* 0x000fe20003f26070 */
[----:B------:R-:W-:Y:S01]  /*2220*/  VIADD R2, R4, 0xffffffec ;  /* 0xffffffec04027836 */ /* 0x000fe20000000000 */
[----:B------:R-:W-:Y:S01]  /*2230*/  SEL R8, R158, R7, !P2 ;  /* 0x000000079e087207 */ /* 0x000fe20005000000 */
[----:B------:R-:W-:Y:S01]  /*2240*/  IMAD R5, R6, R5, RZ ;  /* 0x0000000506057224 */ /* 0x000fe200078e02ff */
[----:B------:R-:W-:Y:S01]  /*2250*/  SEL R22, R158, R39, !P2 ;  /* 0x000000279e167207 */ /* 0x000fe20005000000 */
[----:B------:R-:W-:Y:S01]  /*2260*/  @!P0 IMAD.MOV R69, RZ, RZ, -R69 ;  /* 0x000000ffff458224 */ /* 0x000fe200078e0a45 */
[----:B------:R-:W-:Y:S01]  /*2270*/  ISETP.GE.U32.AND P4, PT, R2, 0x7fffffcd, PT ;  /* 0x7fffffcd0200780c */ /* 0x000fe20003f86070 */
[----:B------:R-:W-:Y:S01]  /*2280*/  IMAD.SHL.U32 R2, R5, 0x4, RZ ;  /* 0x0000000405027824 */ /* 0x000fe200078e00ff */
[----:B------:R-:W-:Y:S01]  /*2290*/  SEL R9, R158, R11, !P2 ;  /* 0x0000000b9e097207 */ /* 0x000fe20005000000 */
[----:B------:R-:W-:Y:S01]  /*22a0*/  VIADD R7, R4, 0xfffffff3 ;  /* 0xfffffff304077836 */ /* 0x000fe20000000000 */
[----:B------:R-:W-:Y:S01]  /*22b0*/  SEL R10, R158, R13, !P2 ;  /* 0x0000000d9e0a7207 */ /* 0x000fe20005000000 */
[----:B------:R-:W-:Y:S01]  /*22c0*/  @!P6 IMAD.MOV R67, RZ, RZ, -R67 ;  /* 0x000000ffff43e224 */ /* 0x000fe200078e0a43 */
[----:B------:R-:W-:Y:S01]  /*22d0*/  IADD3 R110, P0, R2, UR6, RZ ;  /* 0x00000006026e7c10 */ /* 0x000fe2000ff1e0ff */
[----:B------:R-:W-:Y:S01]  /*22e0*/  @!P5 IMAD.MOV R3, RZ, RZ, -R3 ;  /* 0x000000ffff03d224 */ /* 0x000fe200078e0a03 */
[----:B------:R-:W-:Y:S01]  /*22f0*/  ISETP.GE.U32.AND P5, PT, R7, 0x7fffffd4, PT ;  /* 0x7fffffd40700780c */ /* 0x000fe20003fa6070 */
[C---:B------:R-:W-:Y:S01]  /*2300*/  VIADD R42, R4.reuse, 0xffffffef ;  /* 0xffffffef042a7836 */ /* 0x040fe20000000000 */
[----:B------:R-:W-:Y:S01]  /*2310*/  LEA.HI.X.SX32 R111, R5, UR7, 0x2, P0 ;  /* 0x00000007056f7c11 */ /* 0x000fe200080f16ff */
[C---:B------:R-:W-:Y:S01]  /*2320*/  VIADD R46, R4.reuse, 0xffffffeb ;  /* 0xffffffeb042e7836 */ /* 0x040fe20000000000 */
[-C--:B------:R-:W-:Y:S01]  /*2330*/  IADD3 R38, P0, R177, R110.reuse, RZ ;  /* 0x0000006eb1267210 */ /* 0x080fe20007f1e0ff */
[----:B------:R-:W-:Y:S01]  /*2340*/  VIADD R50, R4, 0xffffffe7 ;  /* 0xffffffe704327836 */ /* 0x000fe20000000000 */
[-C--:B------:R-:W-:Y:S01]  /*2350*/  LEA R6, P6, R106, R110.reuse, 0x3 ;  /* 0x0000006e6a067211 */ /* 0x080fe200078c18ff */
[----:B------:R-:W-:Y:S01]  /*2360*/  VIADD R171, R4, 0xffffffe0 ;  /* 0xffffffe004ab7836 */ /* 0x000fe20000000000 */
[-C--:B------:R-:W-:Y:S01]  /*2370*/  LEA.HI.X.SX32 R39, R106, R111.reuse, 0x2, P0 ;  /* 0x0000006f6a277211 */ /* 0x080fe200000f16ff */
[----:B------:R-:W-:Y:S01]  /*2380*/  @!PT LDS RZ, [RZ] ;  /* 0x00000000fffff984 */ /* 0x000fe20000000800 */
[----:B------:R-:W-:Y:S01]  /*2390*/  @!PT LDS RZ, [RZ] ;  /* 0x00000000fffff984 */ /* 0x000fe20000000800 */
[----:B------:R-:W-:Y:S01]  /*23a0*/  @!PT LDS RZ, [RZ] ;  /* 0x00000000fffff984 */ /* 0x000fe20000000800 */
[----:B------:R-:W-:Y:S01]  /*23b0*/  LDGSTS.E [R173], desc[UR10][R110.64], !P3 ;  /* 0x000000006ead7fae */ /* 0x000fe2000d92184a */
[----:B------:R-:W-:Y:S01]  /*23c0*/  LEA.HI.X.SX32 R7, R183, R111, 0x2, P6 ;  /* 0x0000006fb7077211 */ /* 0x000fe200030f16ff */
[----:B------:R-:W-:Y:S01]  /*23d0*/  VIADD R54, R4, 0xffffffde ;  /* 0xffffffde04367836 */ /* 0x000fe20000000000 */
[----:B------:R-:W-:-:S02]  /*23e0*/  LEA R154, P0, R106, R110, 0x4 ;  /* 0x0000006e6a9a7211 */ /* 0x000fc400078020ff */
[----:B------:R-:W-:Y:S02]  /*23f0*/  IADD3 R140, P6, R186, R110, RZ ;  /* 0x0000006eba8c7210 */ /* 0x000fe40007fde0ff */
[----:B------:R-:W-:Y:S01]  /*2400*/  SEL R32, R158, R3, !P2 ;  /* 0x000000039e207207 */ /* 0x000fe20005000000 */
[----:B------:R-:W-:Y:S01]  /*2410*/  VIADD R3, R4, 0xfffffff7 ;  /* 0xfffffff704037836 */ /* 0x000fe20000000000 */
[----:B------:R-:W-:Y:S02]  /*2420*/  SEL R11, R158, R15, !P2 ;  /* 0x0000000f9e0b7207 */ /* 0x000fe40005000000 */
[-C--:B------:R-:W-:Y:S01]  /*2430*/  LEA.HI.X.SX32 R155, R177, R111.reuse, 0x2, P0 ;  /* 0x0000006fb19b7211 */ /* 0x080fe200000f16ff */
[----:B------:R-:W-:Y:S01]  /*2440*/  IMAD R32, R32, UR5, RZ ;  /* 0x0000000520207c24 */ /* 0x000fe2000f8e02ff */
[----:B------:R-:W-:Y:S02]  /*2450*/  LEA.HI.X.SX32 R141, R207, R111, 0x2, P6 ;  /* 0x0000006fcf8d7211 */ /* 0x000fe400030f16ff */
[C---:B------:R-:W-:Y:S01]  /*2460*/  SEL R12, R158.reuse, R17, !P2 ;  /* 0x000000119e0c7207 */ /* 0x040fe20005000000 */
[----:B------:R1:W-:Y:S01]  /*2470*/  LDGSTS.E [R173+0x400], desc[UR10][R154.64], !P1 ;  /* 0x004000009aad7fae */ /* 0x0003e2000c92184a */
[----:B------:R-:W-:-:S02]  /*2480*/  SEL R13, R158, R19, !P2 ;  /* 0x000000139e0d7207 */ /* 0x000fc40005000000 */
[C---:B------:R-:W-:Y:S02]  /*2490*/  SEL R14, R158.reuse, R21, !P2 ;  /* 0x000000159e0e7207 */ /* 0x040fe40005000000 */
[----:B------:R-:W-:Y:S02]  /*24a0*/  SEL R15, R158, R23, !P2 ;  /* 0x000000179e0f7207 */ /* 0x000fe40005000000 */
[-C--:B------:R-:W-:Y:S02]  /*24b0*/  IADD3 R118, P0, R185, R110.reuse, RZ ;  /* 0x0000006eb9767210 */ /* 0x080fe40007f1e0ff */
[----:B------:R-:W-:Y:S02]  /*24c0*/  LEA R148, P6, R106, R110, 0x5 ;  /* 0x0000006e6a947211 */ /* 0x000fe400078c28ff */
[C---:B------:R-:W-:Y:S01]  /*24d0*/  SEL R17, R158.reuse, R27, !P2 ;  /* 0x0000001b9e117207 */ /* 0x040fe20005000000 */
[----:B-1----:R-:W-:Y:S01]  /*24e0*/  IMAD.WIDE R154, R175, 0x4, R154 ;  /* 0x00000004af9a7825 */ /* 0x002fe200078e029a */
[----:B------:R-:W-:-:S02]  /*24f0*/  SEL R18, R158, R31, !P2 ;  /* 0x0000001f9e127207 */ /* 0x000fc40005000000 */
[C---:B------:R-:W-:Y:S02]  /*2500*/  SEL R19, R158.reuse, R33, !P2 ;  /* 0x000000219e137207 */ /* 0x040fe40005000000 */
[C---:B------:R-:W-:Y:S02]  /*2510*/  SEL R20, R158.reuse, R35, !P2 ;  /* 0x000000239e147207 */ /* 0x040fe40005000000 */
[C---:B------:R-:W-:Y:S02]  /*2520*/  SEL R21, R158.reuse, R37, !P2 ;  /* 0x000000259e157207 */ /* 0x040fe40005000000 */
[C---:B------:R-:W-:Y:S02]  /*2530*/  SEL R23, R158.reuse, R41, !P2 ;  /* 0x000000299e177207 */ /* 0x040fe40005000000 */
[----:B------:R-:W-:Y:S01]  /*2540*/  SEL R16, R158, R25, !P2 ;  /* 0x000000199e107207 */ /* 0x000fe20005000000 */
[----:B------:R-:W-:Y:S01]  /*2550*/  VIADD R25, R4, 0xffffffee ;  /* 0xffffffee04197836 */ /* 0x000fe20000000000 */
[----:B------:R-:W-:Y:S01]  /*2560*/  SEL R24, R158, R43, !P2 ;  /* 0x0000002b9e187207 */ /* 0x000fe20005000000 */
[----:B------:R-:W-:Y:S01]  /*2570*/  VIADD R43, R4, 0xffffffea ;  /* 0xffffffea042b7836 */ /* 0x000fe20000000000 */
[----:B------:R-:W-:-:S02]  /*2580*/  SEL R27, R158, R45, !P2 ;  /* 0x0000002d9e1b7207 */ /* 0x000fc40005000000 */
[----:B------:R-:W-:Y:S01]  /*2590*/  SEL R33, R158, R47, !P2 ;  /* 0x0000002f9e217207 */ /* 0x000fe20005000000 */
[----:B------:R-:W-:Y:S01]  /*25a0*/  VIADD R47, R4, 0xffffffe6 ;  /* 0xffffffe6042f7836 */ /* 0x000fe20000000000 */
[C---:B------:R-:W-:Y:S01]  /*25b0*/  SEL R37, R158.reuse, R49, !P2 ;  /* 0x000000319e257207 */ /* 0x040fe20005000000 */
[----:B------:R-:W-:Y:S01]  /*25c0*/  IMAD R27, R27, UR5, RZ ;  /* 0x000000051b1b7c24 */ /* 0x000fe2000f8e02ff */
[----:B------:R-:W-:Y:S01]  /*25d0*/  SEL R26, R158, R51, !P2 ;  /* 0x000000339e1a7207 */ /* 0x000fe20005000000 */
[----:B------:R-:W-:Y:S01]  /*25e0*/  VIADD R51, R4, 0xfffffffe ;  /* 0xfffffffe04337836 */ /* 0x000fe20000000000 */
[----:B------:R-:W-:Y:S01]  /*25f0*/  SEL R30, R158, R53, !P2 ;  /* 0x000000359e1e7207 */ /* 0x000fe20005000000 */
[----:B------:R-:W-:Y:S01]  /*2600*/  VIADD R53, R4, 0xffffffe3 ;  /* 0xffffffe304357836 */ /* 0x000fe20000000000 */
[C---:B------:R-:W-:Y:S01]  /*2610*/  SEL R34, R158.reuse, R55, !P2 ;  /* 0x000000379e227207 */ /* 0x040fe20005000000 */
[----:B------:R-:W-:Y:S01]  /*2620*/  IMAD R33, R33, UR5, RZ ;  /* 0x0000000521217c24 */ /* 0x000fe2000f8e02ff */
[----:B------:R-:W-:Y:S01]  /*2630*/  SEL R156, R158, R57, !P2 ;  /* 0x000000399e9c7207 */ /* 0x000fe20005000000 */
[----:B------:R-:W-:Y:S01]  /*2640*/  IMAD R30, R30, UR5, RZ ;  /* 0x000000051e1e7c24 */ /* 0x000fe2000f8e02ff */
[----:B------:R-:W-:Y:S01]  /*2650*/  SEL R40, R158, R59, !P2 ;  /* 0x0000003b9e287207 */ /* 0x000fe20005000000 */
[----:B------:R-:W-:Y:S01]  /*2660*/  IMAD R34, R34, UR5, RZ ;  /* 0x0000000522227c24 */ /* 0x000fe2000f8e02ff */
[C---:B------:R-:W-:Y:S01]  /*2670*/  SEL R31, R158.reuse, R61, !P2 ;  /* 0x0000003d9e1f7207 */ /* 0x040fe20005000000 */
[----:B------:R-:W-:Y:S01]  /*2680*/  IMAD R37, R37, UR5, RZ ;  /* 0x0000000525257c24 */ /* 0x000fe2000f8e02ff */
[----:B------:R-:W-:Y:S01]  /*2690*/  SEL R35, R158, R63, !P2 ;  /* 0x0000003f9e237207 */ /* 0x000fe20005000000 */
[----:B------:R-:W-:Y:S01]  /*26a0*/  IMAD R156, R156, UR5, RZ ;  /* 0x000000059c9c7c24 */ /* 0x000fe2000f8e02ff */
[C---:B------:R-:W-:Y:S01]  /*26b0*/  SEL R157, R158.reuse, R65, !P2 ;  /* 0x000000419e9d7207 */ /* 0x040fe20005000000 */
[----:B------:R-:W-:Y:S01]  /*26c0*/  IMAD R31, R31, UR5, RZ ;  /* 0x000000051f1f7c24 */ /* 0x000fe2000f8e02ff */
[C---:B------:R-:W-:Y:S01]  /*26d0*/  SEL R41, R158.reuse, R67, !P2 ;  /* 0x000000439e297207 */ /* 0x040fe20005000000 */
[----:B------:R-:W-:Y:S01]  /*26e0*/  IMAD R35, R35, UR5, RZ ;  /* 0x0000000523237c24 */ /* 0x000fe2000f8e02ff */
[----:B------:R-:W-:Y:S01]  /*26f0*/  SEL R36, R158, R69, !P2 ;  /* 0x000000459e247207 */ /* 0x000fe20005000000 */
[----:B------:R-:W-:Y:S01]  /*2700*/  VIADD R69, R4, 0xffffffd2 ;  /* 0xffffffd204457836 */ /* 0x000fe20000000000 */
[----:B------:R-:W-:Y:S01]  /*2710*/  SEL R158, R158, R71, !P2 ;  /* 0x000000479e9e7207 */ /* 0x000fe20005000000 */
[----:B------:R-:W-:Y:S01]  /*2720*/  IMAD R157, R157, UR5, RZ ;  /* 0x000000059d9d7c24 */ /* 0x000fe2000f8e02ff */
[----:B------:R-:W-:Y:S01]  /*2730*/  ISETP.GE.U32.AND P2, PT, R3, 0x7fffffd8, PT ;  /* 0x7fffffd80300780c */ /* 0x000fe20003f46070 */
[----:B------:R-:W-:Y:S01]  /*2740*/  VIADD R3, R4, 0xffffffed ;  /* 0xffffffed04037836 */ /* 0x000fe20000000000 */
[-C--:B------:R-:W-:Y:S01]  /*2750*/  LEA.HI.X.SX32 R119, R206, R111.reuse, 0x2, P0 ;  /* 0x0000006fce777211 */ /* 0x080fe200000f16ff */
[----:B------:R-:W-:Y:S01]  /*2760*/  IMAD R36, R36, UR5, RZ ;  /* 0x0000000524247c24 */ /* 0x000fe2000f8e02ff */
[----:B------:R-:W-:Y:S01]  /*2770*/  LEA.HI.X.SX32 R149, R205, R111, 0x2, P6 ;  /* 0x0000006fcd957211 */ /* 0x000fe200030f16ff */
[----:B------:R-:W-:Y:S01]  /*2780*/  IMAD R158, R158, UR5, RZ ;  /* 0x000000059e9e7c24 */ /* 0x000fe2000f8e02ff */
[----:B------:R-:W-:-:S02]  /*2790*/  IADD3 R134, P0, R135, R110, RZ ;  /* 0x0000006e87867210 */ /* 0x000fc40007f1e0ff */
[----:B------:R-:W-:Y:S02]  /*27a0*/  IADD3 R114, P6, R115, R110, RZ ;  /* 0x0000006e73727210 */ /* 0x000fe40007fde0ff */
[-C--:B------:R-:W-:Y:S02]  /*27b0*/  LEA.HI.X.SX32 R135, R204, R111.reuse, 0x2, P0 ;  /* 0x0000006fcc877211 */ /* 0x080fe400000f16ff */
[----:B------:R-:W-:Y:S01]  /*27c0*/  LEA.HI.X.SX32 R115, R203, R111, 0x2, P6 ;  /* 0x0000006fcb737211 */ /* 0x000fe200030f16ff */
[----:B------:R1:W-:Y:S01]  /*27d0*/  LDGSTS.E [R173+0x800], desc[UR10][R148.64], !P2 ;  /* 0x0080000094ad7fae */ /* 0x0003e2000d12184a */
[----:B------:R-:W-:Y:S01]  /*27e0*/  ISETP.GE.U32.AND P0, PT, R3, 0x7fffffce, PT ;  /* 0x7fffffce0300780c */ /* 0x000fe20003f06070 */
[----:B------:R-:W-:Y:S01]  /*27f0*/  VIADD R3, R4, 0xffffffe8 ;  /* 0xffffffe804037836 */ /* 0x000fe20000000000 */
[----:B------:R-:W-:Y:S02]  /*2800*/  ISETP.GE.U32.AND P6, PT, R25, 0x7fffffcf, PT ;  /* 0x7fffffcf1900780c */ /* 0x000fe40003fc6070 */
[----:B------:R-:W-:-:S02]  /*2810*/  SEL R25, RZ, 0x1, P4 ;  /* 0x00000001ff197807 */ /* 0x000fc40002000000 */
[----:B------:R-:W-:Y:S01]  /*2820*/  ISETP.GE.U32.AND P4, PT, R42, 0x7fffffd0, PT ;  /* 0x7fffffd02a00780c */ /* 0x000fe20003f86070 */
[----:B------:R-:W-:Y:S01]  /*2830*/  VIADD R42, R4, 0xffffffe9 ;  /* 0xffffffe9042a7836 */ /* 0x000fe20000000000 */
[----:B------:R-:W-:Y:S02]  /*2840*/  SEL R44, RZ, 0x1fffe, P0 ;  /* 0x0001fffeff2c7807 */ /* 0x000fe40000000000 */
[----:B------:R-:W-:Y:S01]  /*2850*/  ISETP.GE.U32.AND P0, PT, R3, 0x7fffffc9, PT ;  /* 0x7fffffc90300780c */ /* 0x000fe20003f06070 */
[----:B-1----:R-:W-:Y:S01]  /*2860*/  IMAD.WIDE R148, R175, 0x4, R148 ;  /* 0x00000004af947825 */ /* 0x002fe200078e0294 */
[----:B------:R-:W-:Y:S02]  /*2870*/  SEL R3, RZ, 0x4, P6 ;  /* 0x00000004ff037807 */ /* 0x000fe40003000000 */
[----:B------:R-:W-:Y:S01]  /*2880*/  ISETP.GE.U32.AND P6, PT, R42, 0x7fffffca, PT ;  /* 0x7fffffca2a00780c */ /* 0x000fe20003fc6070 */
[----:B------:R-:W-:Y:S01]  /*2890*/  IMAD.IADD R25, R25, 0x1, R44 ;  /* 0x0000000119197824 */ /* 0x000fe200078e022c */
[----:B------:R-:W-:-:S02]  /*28a0*/  SEL R42, RZ, 0x7fff8, P4 ;  /* 0x0007fff8ff2a7807 */ /* 0x000fc40002000000 */
[----:B------:R-:W-:Y:S01]  /*28b0*/  ISETP.GE.U32.AND P4, PT, R43, 0x7fffffcb, PT ;  /* 0x7fffffcb2b00780c */ /* 0x000fe20003f86070 */
[----:B------:R-:W-:Y:S01]  /*28c0*/  VIADD R43, R4, 0xffffffe4 ;  /* 0xffffffe4042b7836 */ /* 0x000fe20000000000 */
[----:B------:R-:W-:Y:S02]  /*28d0*/  SEL R45, RZ, 0x1, P0 ;  /* 0x00000001ff2d7807 */ /* 0x000fe40000000000 */
[----:B------:R-:W-:Y:S01]  /*28e0*/  ISETP.GE.U32.AND P0, PT, R46, 0x7fffffcc, PT ;  /* 0x7fffffcc2e00780c */ /* 0x000fe20003f06070 */
[----:B------:R-:W-:Y:S01]  /*28f0*/  VIADD R46, R4, 0xffffffe5 ;  /* 0xffffffe5042e7836 */ /* 0x000fe20000000000 */
[----:B------:R-:W-:Y:S02]  /*2900*/  SEL R48, RZ, 0x1fffe, P6 ;  /* 0x0001fffeff307807 */ /* 0x000fe40003000000 */
[----:B------:R-:W-:Y:S02]  /*2910*/  ISETP.GE.U32.AND P6, PT, R43, 0x7fffffc5, PT ;  /* 0x7fffffc52b00780c */ /* 0x000fe40003fc6070 */
[----:B------:R-:W-:Y:S01]  /*2920*/  SEL R43, RZ, 0x4, P4 ;  /* 0x00000004ff2b7807 */ /* 0x000fe20002000000 */
[----:B------:R-:W-:Y:S01]  /*2930*/  IMAD.IADD R45, R45, 0x1, R48 ;  /* 0x000000012d2d7824 */ /* 0x000fe200078e0230 */
[----:B------:R-:W-:Y:S01]  /*2940*/  ISETP.GE.U32.AND P4, PT, R46, 0x7fffffc6, PT ;  /* 0x7fffffc62e00780c */ /* 0x000fe20003f86070 */
[----:B------:R-:W-:Y:S01]  /*2950*/  VIADD R48, R4, 0xffffffc7 ;  /* 0xffffffc704307836 */ /* 0x000fe20000000000 */
        /* <DEDUP_REMOVED lines=13> */
[----:B------:R-:W-:Y:S02]  /*2a30*/  LOP3.LUT R25, R25, 0x3, RZ, 0xc0, !PT ;  /* 0x0000000319197812 */ /* 0x000fe400078ec0ff */
[----:B------:R-:W-:Y:S02]  /*2a40*/  ISETP.GE.U32.AND P6, PT, R53, 0x7fffffc4, PT ;  /* 0x7fffffc43500780c */ /* 0x000fe40003fc6070 */
[----:B------:R-:W-:Y:S01]  /*2a50*/  IADD3 R3, R25, R42, R3 ;  /* 0x0000002a19037210 */ /* 0x000fe20007ffe003 */
[----:B------:R-:W-:Y:S01]  /*2a60*/  VIADD R25, R4, 0xfffffffa ;  /* 0xfffffffa04197836 */ /* 0x000fe20000000000 */
[----:B------:R-:W-:Y:S02]  /*2a70*/  SEL R42, RZ, 0x7fff8, P6 ;  /* 0x0007fff8ff2a7807 */ /* 0x000fe40003000000 */
[----:B------:R-:W-:Y:S02]  /*2a80*/  IADD3 R150, P6, R151, R110, RZ ;  /* 0x0000006e97967210 */ /* 0x000fe40007fde0ff */
[----:B------:R-:W-:-:S02]  /*2a90*/  SEL R53, RZ, 0x1fffe, P4 ;  /* 0x0001fffeff357807 */ /* 0x000fc40002000000 */
[-C--:B------:R-:W-:Y:S02]  /*2aa0*/  LEA.HI.X.SX32 R151, R184, R111.reuse, 0x2, P6 ;  /* 0x0000006fb8977211 */ /* 0x080fe400030f16ff */
[-C--:B------:R-:W-:Y:S02]  /*2ab0*/  IADD3 R136, P6, R137, R110.reuse, RZ ;  /* 0x0000006e89887210 */ /* 0x080fe40007fde0ff */
[----:B------:R-:W-:Y:S01]  /*2ac0*/  ISETP.GE.U32.AND P4, PT, R51, 0x7fffffdf, PT ;  /* 0x7fffffdf3300780c */ /* 0x000fe20003f86070 */
[----:B------:R1:W-:Y:S01]  /*2ad0*/  LDGSTS.E [R173+0xc00], desc[UR10][R150.64], !P5 ;  /* 0x00c0000096ad7fae */ /* 0x0003e2000e92184a */
[----:B------:R-:W-:Y:S02]  /*2ae0*/  LEA.HI.X.SX32 R137, R202, R111, 0x2, P6 ;  /* 0x0000006fca897211 */ /* 0x000fe400030f16ff */
[----:B------:R-:W-:Y:S02]  /*2af0*/  IADD3 R116, P6, R117, R110, RZ ;  /* 0x0000006e75747210 */ /* 0x000fe40007fde0ff */
[----:B------:R-:W-:-:S02]  /*2b00*/  SEL R51, RZ, 0x4, P0 ;  /* 0x00000004ff337807 */ /* 0x000fc40000000000 */
[----:B------:R-:W-:Y:S02]  /*2b10*/  ISETP.GE.U32.AND P0, PT, R171, 0x7fffffc1, PT ;  /* 0x7fffffc1ab00780c */ /* 0x000fe40003f06070 */
[-C--:B------:R-:W-:Y:S02]  /*2b20*/  LEA.HI.X.SX32 R117, R201, R111.reuse, 0x2, P6 ;  /* 0x0000006fc9757211 */ /* 0x080fe400030f16ff */
[-C--:B------:R-:W-:Y:S01]  /*2b30*/  LEA R138, P6, R106, R110.reuse, 0x6 ;  /* 0x0000006e6a8a7211 */ /* 0x080fe200078c30ff */
[----:B-1----:R-:W-:Y:S01]  /*2b40*/  IMAD.WIDE R150, R175, 0x4, R150 ;  /* 0x00000004af967825 */ /* 0x002fe200078e0296 */
[----:B------:R-:W-:Y:S02]  /*2b50*/  SEL R44, RZ, 0x1, P0 ;  /* 0x00000001ff2c7807 */ /* 0x000fe40000000000 */
[----:B------:R-:W-:Y:S02]  /*2b60*/  LEA.HI.X.SX32 R139, R200, R111, 0x2, P6 ;  /* 0x0000006fc88b7211 */ /* 0x000fe400030f16ff */
[----:B------:R-:W-:Y:S01]  /*2b70*/  IADD3 R132, P6, R133, R110, RZ ;  /* 0x0000006e85847210 */ /* 0x000fe20007fde0ff */
[----:B------:R-:W-:Y:S01]  /*2b80*/  IMAD.IADD R44, R44, 0x1, R53 ;  /* 0x000000012c2c7824 */ /* 0x000fe200078e0235 */
[----:B------:R-:W-:-:S02]  /*2b90*/  LOP3.LUT R45, R45, 0x3, RZ, 0xc0, !PT ;  /* 0x000000032d2d7812 */ /* 0x000fc400078ec0ff */
[-C--:B------:R-:W-:Y:S02]  /*2ba0*/  LEA.HI.X.SX32 R133, R199, R111.reuse, 0x2, P6 ;  /* 0x0000006fc7857211 */ /* 0x080fe400030f16ff */
[----:B------:R-:W-:Y:S02]  /*2bb0*/  IADD3 R146, P6, R147, R110, RZ ;  /* 0x0000006e93927210 */ /* 0x000fe40007fde0ff */
[----:B------:R-:W-:Y:S02]  /*2bc0*/  LOP3.LUT R44, R44, 0x3, RZ, 0xc0, !PT ;  /* 0x000000032c2c7812 */ /* 0x000fe400078ec0ff */
[----:B------:R-:W-:Y:S02]  /*2bd0*/  LEA.HI.X.SX32 R147, R186, R111, 0x2, P6 ;  /* 0x0000006fba937211 */ /* 0x000fe400030f16ff */
[----:B------:R-:W-:Y:S02]  /*2be0*/  LOP3.LUT R49, R49, 0x3, RZ, 0xc0, !PT ;  /* 0x0000000331317812 */ /* 0x000fe400078ec0ff */
[----:B------:R-:W-:-:S02]  /*2bf0*/  IADD3 R43, R45, R46, R43 ;  /* 0x0000002e2d2b7210 */ /* 0x000fc40007ffe02b */
[----:B------:R-:W-:Y:S02]  /*2c00*/  IADD3 R42, R44, R42, R51 ;  /* 0x0000002a2c2a7210 */ /* 0x000fe40007ffe033 */
[----:B------:R-:W-:Y:S01]  /*2c10*/  IADD3 R126, P6, R127, R110, RZ ;  /* 0x0000006e7f7e7210 */ /* 0x000fe20007fde0ff */
[----:B------:R-:W-:Y:S01]  /*2c20*/  IMAD.SHL.U32 R43, R43, 0x100, RZ ;  /* 0x000001002b2b7824 */ /* 0x000fe200078e00ff */
[----:B------:R-:W-:Y:S01]  /*2c30*/  IADD3 R47, R49, R50, R47 ;  /* 0x00000032312f7210 */ /* 0x000fe20007ffe02f */
[----:B------:R-:W-:Y:S01]  /*2c40*/  VIADD R49, R4, 0xffffffc6 ;  /* 0xffffffc604317836 */ /* 0x000fe20000000000 */
[----:B------:R-:W-:Y:S02]  /*2c50*/  LOP3.LUT R44, R42, 0xf, RZ, 0xc0, !PT ;  /* 0x0000000f2a2c7812 */ /* 0x000fe400078ec0ff */
[----:B------:R-:W-:Y:S02]  /*2c60*/  LEA.HI.X.SX32 R127, R198, R111, 0x2, P6 ;  /* 0x0000006fc67f7211 */ /* 0x000fe400030f16ff */
[----:B------:R-:W-:Y:S01]  /*2c70*/  IADD3 R112, P6, R113, R110, RZ ;  /* 0x0000006e71707210 */ /* 0x000fe20007fde0ff */
[----:B------:R-:W-:Y:S01]  /*2c80*/  IMAD R44, R47, 0x10, R44 ;  /* 0x000000102f2c7824 */ /* 0x000fe200078e022c */
[----:B------:R-:W-:-:S02]  /*2c90*/  LOP3.LUT R42, R43, 0xf00, RZ, 0xe2, !PT ;  /* 0x00000f002b2a7812 */ /* 0x000fc400078ee2ff */
[-C--:B------:R-:W-:Y:S02]  /*2ca0*/  LEA.HI.X.SX32 R113, R197, R111.reuse, 0x2, P6 ;  /* 0x0000006fc5717211 */ /* 0x080fe400030f16ff */
[-C--:B------:R-:W-:Y:S01]  /*2cb0*/  IADD3 R144, P6, R145, R110.reuse, RZ ;  /* 0x0000006e91907210 */ /* 0x080fe20007fde0ff */
[----:B------:R-:W-:Y:S01]  /*2cc0*/  IMAD R3, R3, 0x1000, R42 ;  /* 0x0000100003037824 */ /* 0x000fe200078e022a */
[----:B------:R-:W-:Y:S02]  /*2cd0*/  LOP3.LUT R44, R44, 0xff, RZ, 0xc0, !PT ;  /* 0x000000ff2c2c7812 */ /* 0x000fe400078ec0ff */
[-C--:B------:R-:W-:Y:S02]  /*2ce0*/  LEA.HI.X.SX32 R145, R185, R111.reuse, 0x2, P6 ;  /* 0x0000006fb9917211 */ /* 0x080fe400030f16ff */
[-C--:B------:R-:W-:Y:S01]  /*2cf0*/  IADD3 R130, P6, R131, R110.reuse, RZ ;  /* 0x0000006e83827210 */ /* 0x080fe20007fde0ff */
[----:B------:R-:W-:Y:S01]  /*2d00*/  IMAD.IADD R3, R3, 0x1, R44 ;  /* 0x0000000103037824 */ /* 0x000fe200078e022c */
[----:B------:R-:W-:Y:S01]  /*2d10*/  IADD3 R120, P3, R121, R110, RZ ;  /* 0x0000006e79787210 */ /* 0x000fe20007f7e0ff */
[----:B------:R-:W-:Y:S01]  /*2d20*/  VIADD R44, R4, 0xffffffca ;  /* 0xffffffca042c7836 */ /* 0x000fe20000000000 */
[----:B------:R-:W-:-:S02]  /*2d30*/  LEA.HI.X.SX32 R131, R195, R111, 0x2, P6 ;  /* 0x0000006fc3837211 */ /* 0x000fc400030f16ff */
[-C--:B------:R-:W-:Y:S02]  /*2d40*/  IADD3 R124, P6, R125, R110.reuse, RZ ;  /* 0x0000006e7d7c7210 */ /* 0x080fe40007fde0ff */
[----:B------:R-:W-:Y:S02]  /*2d50*/  LOP3.LUT R3, R3, 0xffff, RZ, 0xc0, !PT ;  /* 0x0000ffff03037812 */ /* 0x000fe400078ec0ff */
[-C--:B------:R-:W-:Y:S02]  /*2d60*/  LEA.HI.X.SX32 R125, R194, R111.reuse, 0x2, P6 ;  /* 0x0000006fc27d7211 */ /* 0x080fe400030f16ff */
[-C--:B------:R-:W-:Y:S02]  /*2d70*/  IADD3 R128, P6, R129, R110.reuse, RZ ;  /* 0x0000006e81807210 */ /* 0x080fe40007fde0ff */
[----:B------:R-:W-:Y:S02]  /*2d80*/  LEA.HI.X.SX32 R121, R191, R111, 0x2, P3 ;  /* 0x0000006fbf797211 */ /* 0x000fe400018f16ff */
[----:B------:R-:W-:-:S02]  /*2d90*/  IADD3 R142, P3, R143, R110, RZ ;  /* 0x0000006e8f8e7210 */ /* 0x000fc40007f7e0ff */
[--C-:B------:R-:W-:Y:S02]  /*2da0*/  SHF.R.U32.HI R42, RZ, 0xf, R3.reuse ;  /* 0x0000000fff2a7819 */ /* 0x100fe40000011603 */
[-C--:B------:R-:W-:Y:S02]  /*2db0*/  LEA.HI.X.SX32 R129, R192, R111.reuse, 0x2, P6 ;  /* 0x0000006fc0817211 */ /* 0x080fe400030f16ff */
[----:B------:R-:W-:Y:S02]  /*2dc0*/  ISETP.GE.U32.AND P6, PT, R25, 0x7fffffdb, PT ;  /* 0x7fffffdb1900780c */ /* 0x000fe40003fc6070 */
[----:B------:R-:W-:Y:S02]  /*2dd0*/  SHF.R.U32.HI R25, RZ, 0xb, R3 ;  /* 0x0000000bff197819 */ /* 0x000fe40000011603 */
[----:B------:R-:W-:Y:S02]  /*2de0*/  LEA.HI.X.SX32 R143, R179, R111, 0x2, P3 ;  /* 0x0000006fb38f7211 */ /* 0x000fe400018f16ff */
[----:B------:R-:W-:-:S02]  /*2df0*/  LOP3.LUT P3, RZ, R42, 0x1, RZ, 0xc0, !PT ;  /* 0x000000012aff7812 */ /* 0x000fc4000786c0ff */
[--C-:B------:R-:W-:Y:S02]  /*2e00*/  SHF.R.U32.HI R42, RZ, 0x7, R3.reuse ;  /* 0x00000007ff2a7819 */ /* 0x100fe40000011603 */
[----:B------:R-:W-:Y:S02]  /*2e10*/  LOP3.LUT P1, RZ, R25, 0x1, RZ, 0xc0, !PT ;  /* 0x0000000119ff7812 */ /* 0x000fe4000782c0ff */
[--C-:B------:R-:W-:Y:S02]  /*2e20*/  SHF.R.U32.HI R25, RZ, 0x3, R3.reuse ;  /* 0x00000003ff197819 */ /* 0x100fe40000011603 */
[----:B------:R-:W-:Y:S01]  /*2e30*/  LOP3.LUT P2, RZ, R42, 0x1, RZ, 0xc0, !PT ;  /* 0x000000012aff7812 */ /* 0x000fe2000784c0ff */
[C---:B------:R-:W-:Y:S01]  /*2e40*/  VIADD R42, R4.reuse, 0xfffffff2 ;  /* 0xfffffff2042a7836 */ /* 0x040fe20000000000 */
[----:B------:R-:W-:Y:S01]  /*2e50*/  LOP3.LUT P5, RZ, R25, 0x1, RZ, 0xc0, !PT ;  /* 0x0000000119ff7812 */ /* 0x000fe200078ac0ff */
[C---:B------:R-:W-:Y:S01]  /*2e60*/  VIADD R25, R4.reuse, 0xfffffff6 ;  /* 0xfffffff604197836 */ /* 0x040fe20000000000 */
[----:B------:R-:W-:Y:S01]  /*2e70*/  LOP3.LUT R43, R243, 0x40, RZ, 0x3c, !PT ;  /* 0x00000040f32b7812 */ /* 0x000fe200078e3cff */
[----:B------:R1:W-:Y:S03]  /*2e80*/  LDGSTS.E [R173+0x1000], desc[UR10][R138.64], P3 ;  /* 0x010000008aad7fae */ /* 0x0003e6000992184a */
[----:B------:R-:W-:Y:S01]  /*2e90*/  ISETP.GE.U32.AND P3, PT, R25, 0x7fffffd7, PT ;  /* 0x7fffffd71900780c */ /* 0x000fe20003f66070 */
[----:B------:R-:W-:Y:S01]  /*2ea0*/  VIADD R25, R4, 0xfffffffd ;  /* 0xfffffffd04197836 */ /* 0x000fe20000000000 */
[----:B------:R2:W-:Y:S01]  /*2eb0*/  LDGSTS.E [R173+0x1400], desc[UR10][R146.64], P1 ;  /* 0x0140000092ad7fae */ /* 0x0005e2000892184a */
[----:B------:R-:W-:Y:S01]  /*2ec0*/  ISETP.GE.U32.AND P1, PT, R42, 0x7fffffd3, PT ;  /* 0x7fffffd32a00780c */ /* 0x000fe20003f26070 */
[----:B------:R-:W-:Y:S01]  /*2ed0*/  VIADD R165, R43, UR4 ;  /* 0x000000042ba57c36 */ /* 0x000fe20008000000 */
[----:B------:R-:W-:Y:S01]  /*2ee0*/  SHF.R.U32.HI R42, RZ, 0xe, R3 ;  /* 0x0000000eff2a7819 */ /* 0x000fe20000011603 */
[----:B------:R3:W-:Y:S01]  /*2ef0*/  LDGSTS.E [R173+0x1800], desc[UR10][R144.64], P2 ;  /* 0x0180000090ad7fae */ /* 0x0007e2000912184a */
[----:B------:R-:W-:Y:S01]  /*2f00*/  ISETP.GE.U32.AND P2, PT, R25, 0x7fffffde, PT ;  /* 0x7fffffde1900780c */ /* 0x000fe20003f46070 */
[----:B------:R-:W-:-:S02]  /*2f10*/  VIADD R25, R4, 0xfffffff9 ;  /* 0xfffffff904197836 */ /* 0x000fc40000000000 */
[----:B------:R4:W-:Y:S01]  /*2f20*/  LDGSTS.E [R173+0x1c00], desc[UR10][R142.64], P5 ;  /* 0x01c000008ead7fae */ /* 0x0009e2000a92184a */
[----:B-1----:R-:W-:Y:S02]  /*2f30*/  IMAD.WIDE R138, R175, 0x4, R138 ;  /* 0x00000004af8a7825 */ /* 0x002fe400078e028a */
[----:B------:R-:W-:Y:S01]  /*2f40*/  ISETP.GE.U32.AND P5, PT, R25, 0x7fffffda, PT ;  /* 0x7fffffda1900780c */ /* 0x000fe20003fa6070 */
[----:B------:R1:W-:Y:S01]  /*2f50*/  LDGSTS.E [R169+0x100], desc[UR10][R38.64], !P4 ;  /* 0x0010000026a97fae */ /* 0x0003e2000e12184a */
[----:B------:R-:W-:Y:S01]  /*2f60*/  SHF.R.U32.HI R25, RZ, 0xa, R3 ;  /* 0x0000000aff197819 */ /* 0x000fe20000011603 */
[C---:B--2---:R-:W-:Y:S01]  /*2f70*/  IMAD.WIDE R146, R175.reuse, 0x4, R146 ;  /* 0x00000004af927825 */ /* 0x044fe200078e0292 */
[----:B------:R-:W-:Y:S01]  /*2f80*/  LOP3.LUT P4, RZ, R42, 0x1, RZ, 0xc0, !PT ;  /* 0x000000012aff7812 */ /* 0x000fe2000788c0ff */
[----:B------:R2:W-:Y:S01]  /*2f90*/  LDGSTS.E [R169+0x500], desc[UR10][R140.64], !P6 ;  /* 0x005000008ca97fae */ /* 0x0005e2000f12184a */
[----:B------:R-:W-:Y:S01]  /*2fa0*/  SHF.R.U32.HI R42, RZ, 0x6, R3 ;  /* 0x00000006ff2a7819 */ /* 0x000fe20000011603 */
[----:B---3--:R-:W-:Y:S01]  /*2fb0*/  IMAD.WIDE R144, R175, 0x4, R144 ;  /* 0x00000004af907825 */ /* 0x008fe200078e0290 */
[----:B------:R-:W-:Y:S01]  /*2fc0*/  LOP3.LUT P6, RZ, R25, 0x1, RZ, 0xc0, !PT ;  /* 0x0000000119ff7812 */ /* 0x000fe200078cc0ff */
[----:B------:R3:W-:Y:S01]  /*2fd0*/  LDGSTS.E [R169+0x900], desc[UR10][R134.64], !P3 ;  /* 0x0090000086a97fae */ /* 0x0007e2000d92184a */
[----:B------:R-:W-:Y:S01]  /*2fe0*/  SHF.R.U32.HI R25, RZ, 0x2, R3 ;  /* 0x00000002ff197819 */ /* 0x000fe20000011603 */
[----:B----4-:R-:W-:Y:S01]  /*2ff0*/  IMAD.WIDE R142, R175, 0x4, R142 ;  /* 0x00000004af8e7825 */ /* 0x010fe200078e028e */
[----:B------:R-:W-:Y:S01]  /*3000*/  LOP3.LUT P3, RZ, R42, 0x1, RZ, 0xc0, !PT ;  /* 0x000000012aff7812 */ /* 0x000fe2000786c0ff */
[----:B------:R-:W-:Y:S01]  /*3010*/  LDGSTS.E [R169+0xd00], desc[UR10][R136.64], !P1 ;  /* 0x00d0000088a97fae */ /* 0x000fe2000c92184a */
[----:B------:R-:W-:Y:S01]  /*3020*/  LOP3.LUT P1, RZ, R25, 0x1, RZ, 0xc0, !PT ;  /* 0x0000000119ff7812 */ /* 0x000fe2000782c0ff */
[----:B------:R-:W-:-:S02]  /*3030*/  VIADD R25, R4, 0xfffffff5 ;  /* 0xfffffff504197836 */ /* 0x000fc40000000000 */
[----:B------:R-:W-:Y:S01]  /*3040*/  LDGSTS.E [R169+0x1100], desc[UR10][R132.64], P4 ;  /* 0x0110000084a97fae */ /* 0x000fe2000a12184a */
[C---:B-1----:R-:W-:Y:S02]  /*3050*/  VIADD R38, R4.reuse, 0xfffffff1 ;  /* 0xfffffff104267836 */ /* 0x042fe40000000000 */
[----:B------:R-:W-:Y:S01]  /*3060*/  ISETP.GE.U32.AND P4, PT, R25, 0x7fffffd6, PT ;  /* 0x7fffffd61900780c */ /* 0x000fe20003f86070 */
[----:B------:R-:W-:Y:S01]  /*3070*/  VIADD R25, R4, 0xfffffffc ;  /* 0xfffffffc04197836 */ /* 0x000fe20000000000 */
[----:B------:R-:W-:Y:S01]  /*3080*/  LDGSTS.E [R169+0x1500], desc[UR10][R126.64], P6 ;  /* 0x015000007ea97fae */ /* 0x000fe2000b12184a */
[----:B------:R-:W-:Y:S01]  /*3090*/  ISETP.GE.U32.AND P6, PT, R38, 0x7fffffd2, PT ;  /* 0x7fffffd22600780c */ /* 0x000fe20003fc6070 */
[C---:B------:R-:W-:Y:S02]  /*30a0*/  VIADD R38, R4.reuse, 0xffffffcc ;  /* 0xffffffcc04267836 */ /* 0x040fe40000000000 */
[----:B------:R-:W-:Y:S01]  /*30b0*/  LDGSTS.E [R169+0x1900], desc[UR10][R130.64], P3 ;  /* 0x0190000082a97fae */ /* 0x000fe2000992184a */
[----:B------:R-:W-:Y:S01]  /*30c0*/  ISETP.GE.U32.AND P3, PT, R25, 0x7fffffdd, PT ;  /* 0x7fffffdd1900780c */ /* 0x000fe20003f66070 */
[----:B------:R-:W-:-:S02]  /*30d0*/  VIADD R25, R4, 0xfffffff8 ;  /* 0xfffffff804197836 */ /* 0x000fc40000000000 */
[----:B------:R-:W-:Y:S01]  /*30e0*/  LDGSTS.E [R169+0x1d00], desc[UR10][R128.64], P1 ;  /* 0x01d0000080a97fae */ /* 0x000fe2000892184a */
[----:B------:R-:W-:Y:S02]  /*30f0*/  IMAD R39, R106, 0x48, RZ ;  /* 0x000000486a277824 */ /* 0x000fe400078e02ff */
[----:B------:R-:W-:Y:S01]  /*3100*/  ISETP.GE.U32.AND P1, PT, R25, 0x7fffffd9, PT ;  /* 0x7fffffd91900780c */ /* 0x000fe20003f26070 */
[----:B------:R-:W-:Y:S01]  /*3110*/  VIADD R25, R4, 0xfffffff4 ;  /* 0xfffffff404197836 */ /* 0x000fe20000000000 */
[----:B------:R1:W-:Y:S01]  /*3120*/  LDGSTS.E [R165+0x200], desc[UR10][R6.64], !P2 ;  /* 0x0020000006a57fae */ /* 0x0003e2000d12184a */
[----:B--2---:R-:W-:-:S03]  /*3130*/  IMAD.WIDE R140, R175, 0x4, R140 ;  /* 0x00000004af8c7825 */ /* 0x004fc600078e028c */
[----:B------:R2:W-:Y:S01]  /*3140*/  LDGSTS.E [R165+0x600], desc[UR10][R118.64], !P5 ;  /* 0x0060000076a57fae */ /* 0x0005e2000e92184a */
[----:B------:R-:W-:Y:S01]  /*3150*/  ISETP.GE.U32.AND P2, PT, R25, 0x7fffffd5, PT ;  /* 0x7fffffd51900780c */ /* 0x000fe20003f46070 */
[----:B------:R-:W-:Y:S01]  /*3160*/  VIADD R25, R4, 0xffffffcd ;  /* 0xffffffcd04197836 */ /* 0x000fe20000000000 */
[----:B------:R-:W-:Y:S01]  /*3170*/  ISETP.GE.U32.AND P5, PT, R38, 0x7fffffad, PT ;  /* 0x7fffffad2600780c */ /* 0x000fe20003fa6070 */
[----:B------:R4:W-:Y:S01]  /*3180*/  LDGSTS.E [R165+0xa00], desc[UR10][R114.64], !P4 ;  /* 0x00a0000072a57fae */ /* 0x0009e2000e12184a */
[----:B------:R-:W-:Y:S01]  /*3190*/  IADD3 R122, P4, R2, UR6, RZ ;  /* 0x00000006027a7c10 */ /* 0x000fe2000ff9e0ff */
[----:B------:R-:W-:Y:S01]  /*31a0*/  VIADD R38, R4, 0xffffffce ;  /* 0xffffffce04267836 */ /* 0x000fe20000000000 */
[----:B------:R-:W-:Y:S01]  /*31b0*/  SEL R42, RZ, 0x1, P5 ;  /* 0x00000001ff2a7807 */ /* 0x000fe20002800000 */
[----:B------:R5:W-:Y:S01]  /*31c0*/  LDGSTS.E [R165+0xe00], desc[UR10][R116.64], !P6 ;  /* 0x00e0000074a57fae */ /* 0x000be2000f12184a */
[----:B------:R-:W-:Y:S01]  /*31d0*/  LEA.HI.X.SX32 R123, R5, UR7, 0x2, P4 ;  /* 0x00000007057b7c11 */ /* 0x000fe2000a0f16ff */
[----:B---3--:R-:W-:Y:S01]  /*31e0*/  IMAD.WIDE R134, R175, 0x4, R134 ;  /* 0x00000004af867825 */ /* 0x008fe200078e0286 */
[----:B-1----:R-:W-:-:S02]  /*31f0*/  IADD3 R6, P4, R39, R122, RZ ;  /* 0x0000007a27067210 */ /* 0x002fc40007f9e0ff */
[----:B------:R-:W-:Y:S01]  /*3200*/  ISETP.GE.U32.AND P6, PT, R25, 0x7fffffae, PT ;  /* 0x7fffffae1900780c */ /* 0x000fe20003fc6070 */
[----:B------:R-:W-:Y:S01]  /*3210*/  VIADD R25, R4, 0xffffffcf ;  /* 0xffffffcf04197836 */ /* 0x000fe20000000000 */
[----:B------:R-:W-:Y:S01]  /*3220*/  LEA.HI.X.SX32 R7, R181, R123, 0x2, P4 ;  /* 0x0000007bb5077211 */ /* 0x000fe200020f16ff */
[----:B------:R-:W-:Y:S01]  /*3230*/  IMAD.WIDE R136, R175, 0x4, R136 ;  /* 0x00000004af887825 */ /* 0x000fe200078e0288 */
[----:B------:R-:W-:Y:S02]  /*3240*/  ISETP.GE.U32.AND P4, PT, R38, 0x7fffffaf, PT ;  /* 0x7fffffaf2600780c */ /* 0x000fe40003f86070 */
[----:B------:R-:W-:Y:S01]  /*3250*/  ISETP.GE.U32.AND P5, PT, R25, 0x7fffffb0, PT ;  /* 0x7fffffb01900780c */ /* 0x000fe20003fa6070 */
[C---:B------:R-:W-:Y:S01]  /*3260*/  VIADD R38, R4.reuse, 0xffffffc8 ;  /* 0xffffffc804267836 */ /* 0x040fe20000000000 */
[----:B------:R-:W-:Y:S01]  /*3270*/  SEL R43, RZ, 0x1fffe, P6 ;  /* 0x0001fffeff2b7807 */ /* 0x000fe20003000000 */
[----:B------:R-:W-:Y:S01]  /*3280*/  VIADD R25, R4, 0xffffffc9 ;  /* 0xffffffc904197836 */ /* 0x000fe20000000000 */
[----:B------:R-:W-:Y:S01]  /*3290*/  SEL R39, RZ, 0x7fff8, P5 ;  /* 0x0007fff8ff277807 */ /* 0x000fe20002800000 */
[----:B------:R-:W-:Y:S01]  /*32a0*/  IMAD.WIDE R132, R175, 0x4, R132 ;  /* 0x00000004af847825 */ /* 0x000fe200078e0284 */
[----:B------:R-:W-:-:S02]  /*32b0*/  ISETP.GE.U32.AND P6, PT, R38, 0x7fffffa9, PT ;  /* 0x7fffffa92600780c */ /* 0x000fc40003fc6070 */
[----:B------:R-:W-:Y:S01]  /*32c0*/  SEL R38, RZ, 0x4, P4 ;  /* 0x00000004ff267807 */ /* 0x000fe20002000000 */
[----:B------:R-:W-:Y:S01]  /*32d0*/  IMAD.IADD R42, R42, 0x1, R43 ;  /* 0x000000012a2a7824 */ /* 0x000fe200078e022b */
[----:B------:R-:W-:Y:S01]  /*32e0*/  ISETP.GE.U32.AND P4, PT, R25, 0x7fffffaa, PT ;  /* 0x7fffffaa1900780c */ /* 0x000fe20003f86070 */
[----:B------:R-:W-:Y:S01]  /*32f0*/  VIADD R25, R4, 0xffffffcb ;  /* 0xffffffcb04197836 */ /* 0x000fe20000000000 */
[----:B------:R-:W-:Y:S01]  /*3300*/  ISETP.GE.U32.AND P5, PT, R44, 0x7fffffab, PT ;  /* 0x7fffffab2c00780c */ /* 0x000fe20003fa6070 */
[C---:B------:R-:W-:Y:S01]  /*3310*/  VIADD R44, R4.reuse, 0xffffffc4 ;  /* 0xffffffc4042c7836 */ /* 0x040fe20000000000 */
[----:B------:R-:W-:Y:S01]  /*3320*/  SEL R46, RZ, 0x1, P6 ;  /* 0x00000001ff2e7807 */ /* 0x000fe20003000000 */
[----:B------:R-:W-:Y:S01]  /*3330*/  IMAD.WIDE R126, R175, 0x4, R126 ;  /* 0x00000004af7e7825 */ /* 0x000fe200078e027e */
[----:B------:R-:W-:Y:S02]  /*3340*/  ISETP.GE.U32.AND P6, PT, R25, 0x7fffffac, PT ;  /* 0x7fffffac1900780c */ /* 0x000fe40003fc6070 */
[----:B------:R-:W-:Y:S01]  /*3350*/  SEL R47, RZ, 0x1fffe, P4 ;  /* 0x0001fffeff2f7807 */ /* 0x000fe20002000000 */
[----:B------:R-:W-:Y:S01]  /*3360*/  VIADD R25, R4, 0xffffffc5 ;  /* 0xffffffc504197836 */ /* 0x000fe20000000000 */
[----:B------:R-:W-:Y:S01]  /*3370*/  ISETP.GE.U32.AND P4, PT, R44, 0x7fffffa5, PT ;  /* 0x7fffffa52c00780c */ /* 0x000fe20003f86070 */
[----:B------:R-:W-:Y:S01]  /*3380*/  IMAD.WIDE R130, R175, 0x4, R130 ;  /* 0x00000004af827825 */ /* 0x000fe200078e0282 */
[----:B------:R-:W-:-:S02]  /*3390*/  SEL R44, RZ, 0x4, P5 ;  /* 0x00000004ff2c7807 */ /* 0x000fc40002800000 */
[----:B------:R-:W-:Y:S01]  /*33a0*/  ISETP.GE.U32.AND P5, PT, R25, 0x7fffffa6, PT ;  /* 0x7fffffa61900780c */ /* 0x000fe20003fa6070 */
[----:B------:R-:W-:Y:S01]  /*33b0*/  VIADD R25, R4, 0xffffffc1 ;  /* 0xffffffc104197836 */ /* 0x000fe20000000000 */
[----:B------:R-:W-:Y:S01]  /*33c0*/  SEL R45, RZ, 0x7fff8, P6 ;  /* 0x0007fff8ff2d7807 */ /* 0x000fe20003000000 */
[----:B------:R-:W-:Y:S01]  /*33d0*/  IMAD.IADD R46, R46, 0x1, R47 ;  /* 0x000000012e2e7824 */ /* 0x000fe200078e022f */
[----:B------:R-:W-:Y:S01]  /*33e0*/  ISETP.GE.U32.AND P6, PT, R49, 0x7fffffa7, PT ;  /* 0x7fffffa73100780c */ /* 0x000fe20003fc6070 */
[C---:B------:R-:W-:Y:S01]  /*33f0*/  VIADD R49, R4.reuse, 0xffffffc2 ;  /* 0xffffffc204317836 */ /* 0x040fe20000000000 */
[----:B------:R-:W-:Y:S01]  /*3400*/  SEL R51, RZ, 0x1fffe, P5 ;  /* 0x0001fffeff337807 */ /* 0x000fe20002800000 */
[----:B------:R-:W-:Y:S01]  /*3410*/  IMAD.WIDE R128, R175, 0x4, R128 ;  /* 0x00000004af807825 */ /* 0x000fe200078e0280 */
[----:B------:R-:W-:Y:S02]  /*3420*/  SEL R50, RZ, 0x1, P4 ;  /* 0x00000001ff327807 */ /* 0x000fe40002000000 */
[----:B------:R-:W-:Y:S01]  /*3430*/  ISETP.GE.U32.AND P5, PT, R25, 0x7fffffa2, PT ;  /* 0x7fffffa21900780c */ /* 0x000fe20003fa6070 */
[----:B------:R-:W-:Y:S01]  /*3440*/  VIADD R25, R4, 0xffffffc3 ;  /* 0xffffffc304197836 */ /* 0x000fe20000000000 */
[----:B------:R-:W-:Y:S01]  /*3450*/  ISETP.GE.U32.AND P4, PT, R48, 0x7fffffa8, PT ;  /* 0x7fffffa83000780c */ /* 0x000fe20003f86070 */
[----:B------:R-:W-:Y:S01]  /*3460*/  IMAD.IADD R50, R50, 0x1, R51 ;  /* 0x0000000132327824 */ /* 0x000fe200078e0233 */
[----:B------:R-:W-:Y:S01]  /*3470*/  SEL R48, RZ, 0x4, P6 ;  /* 0x00000004ff307807 */ /* 0x000fe20003000000 */
[----:B--2---:R-:W-:Y:S01]  /*3480*/  IMAD.WIDE R118, R175, 0x4, R118 ;  /* 0x00000004af767825 */ /* 0x004fe200078e0276 */
[----:B------:R-:W-:-:S02]  /*3490*/  ISETP.GE.U32.AND P6, PT, R49, 0x7fffffa3, PT ;  /* 0x7fffffa33100780c */ /* 0x000fc40003fc6070 */
[----:B------:R-:W-:Y:S01]  /*34a0*/  SEL R49, RZ, 0x7fff8, P4 ;  /* 0x0007fff8ff317807 */ /* 0x000fe20002000000 */
[----:B----4-:R-:W-:Y:S01]  /*34b0*/  IMAD.WIDE R114, R175, 0x4, R114 ;  /* 0x00000004af727825 */ /* 0x010fe200078e0272 */
[----:B------:R-:W-:Y:S02]  /*34c0*/  ISETP.GE.U32.AND P4, PT, R25, 0x7fffffa4, PT ;  /* 0x7fffffa41900780c */ /* 0x000fe40003f86070 */
[----:B------:R-:W-:Y:S01]  /*34d0*/  SEL R55, RZ, 0x1fffe, P5 ;  /* 0x0001fffeff377807 */ /* 0x000fe20002800000 */
[----:B------:R-:W-:Y:S01]  /*34e0*/  VIADD R25, R4, 0xffffffdd ;  /* 0xffffffdd04197836 */ /* 0x000fe20000000000 */
[----:B------:R-:W-:Y:S01]  /*34f0*/  ISETP.GE.U32.AND P5, PT, R52, 0x7fffffbd, PT ;  /* 0x7fffffbd3400780c */ /* 0x000fe20003fa6070 */
[----:B-----5:R-:W-:Y:S01]  /*3500*/  IMAD.WIDE R116, R175, 0x4, R116 ;  /* 0x00000004af747825 */ /* 0x020fe200078e0274 */
[----:B------:R-:W-:Y:S02]  /*3510*/  SEL R52, RZ, 0x4, P6 ;  /* 0x00000004ff347807 */ /* 0x000fe40003000000 */
[----:B------:R-:W-:Y:S01]  /*3520*/  ISETP.GE.U32.AND P6, PT, R25, 0x7fffffbe, PT ;  /* 0x7fffffbe1900780c */ /* 0x000fe20003fc6070 */
[----:B------:R-:W-:Y:S01]  /*3530*/  VIADD R25, R4, 0xffffffdf ;  /* 0xffffffdf04197836 */ /* 0x000fe20000000000 */
[----:B------:R-:W-:-:S02]  /*3540*/  SEL R53, RZ, 0x7fff8, P4 ;  /* 0x0007fff8ff357807 */ /* 0x000fc40002000000 */
[----:B------:R-:W-:Y:S01]  /*3550*/  ISETP.GE.U32.AND P4, PT, R54, 0x7fffffbf, PT ;  /* 0x7fffffbf3600780c */ /* 0x000fe20003f86070 */
[C---:B------:R-:W-:Y:S01]  /*3560*/  VIADD R54, R4.reuse, 0xffffffd8 ;  /* 0xffffffd804367836 */ /* 0x040fe20000000000 */
[----:B------:R-:W-:Y:S02]  /*3570*/  SEL R58, RZ, 0x1, P5 ;  /* 0x00000001ff3a7807 */ /* 0x000fe40002800000 */
[----:B------:R-:W-:Y:S01]  /*3580*/  ISETP.GE.U32.AND P5, PT, R25, 0x7fffffc0, PT ;  /* 0x7fffffc01900780c */ /* 0x000fe20003fa6070 */
[----:B------:R-:W-:Y:S01]  /*3590*/  VIADD R25, R4, 0xffffffd9 ;  /* 0xffffffd904197836 */ /* 0x000fe20000000000 */
[----:B------:R-:W-:Y:S02]  /*35a0*/  SEL R59, RZ, 0x1fffe, P6 ;  /* 0x0001fffeff3b7807 */ /* 0x000fe40003000000 */
[----:B------:R-:W-:Y:S01]  /*35b0*/  ISETP.GE.U32.AND P6, PT, R54, 0x7fffffb9, PT ;  /* 0x7fffffb93600780c */ /* 0x000fe20003fc6070 */
[----:B------:R-:W-:Y:S01]  /*35c0*/  VIADD R54, R4, 0xffffffda ;  /* 0xffffffda04367836 */ /* 0x000fe20000000000 */
[----:B------:R-:W-:Y:S01]  /*35d0*/  SEL R56, RZ, 0x4, P4 ;  /* 0x00000004ff387807 */ /* 0x000fe20002000000 */
[----:B------:R-:W-:Y:S01]  /*35e0*/  IMAD.IADD R58, R58, 0x1, R59 ;  /* 0x000000013a3a7824 */ /* 0x000fe200078e023b */
        /* <DEDUP_REMOVED lines=28> */
[----:B------:R-:W-:-:S02]  /*37b0*/  LOP3.LUT R42, R42, 0x3, RZ, 0xc0, !PT ;  /* 0x000000032a2a7812 */ /* 0x000fc400078ec0ff */
[----:B------:R-:W-:Y:S02]  /*37c0*/  SEL R68, RZ, 0x1, P5 ;  /* 0x00000001ff447807 */ /* 0x000fe40002800000 */
[----:B------:R-:W-:Y:S02]  /*37d0*/  ISETP.GE.U32.AND P5, PT, R69, 0x7fffffb3, PT ;  /* 0x7fffffb34500780c */ /* 0x000fe40003fa6070 */
[----:B------:R-:W-:Y:S02]  /*37e0*/  SEL R69, RZ, 0x1fffe, P6 ;  /* 0x0001fffeff457807 */ /* 0x000fe40003000000 */
[----:B------:R-:W-:Y:S02]  /*37f0*/  IADD3 R38, R42, R39, R38 ;  /* 0x000000272a267210 */ /* 0x000fe40007ffe026 */
[----:B------:R-:W-:Y:S01]  /*3800*/  SHF.R.U32.HI R42, RZ, 0xd, R3 ;  /* 0x0000000dff2a7819 */ /* 0x000fe20000011603 */
[----:B------:R-:W-:Y:S01]  /*3810*/  IMAD.IADD R68, R68, 0x1, R69 ;  /* 0x0000000144447824 */ /* 0x000fe200078e0245 */
[----:B------:R-:W-:-:S02]  /*3820*/  SEL R39, RZ, 0x4, P5 ;  /* 0x00000004ff277807 */ /* 0x000fc40002800000 */
[----:B------:R-:W-:Y:S02]  /*3830*/  LOP3.LUT P5, RZ, R42, 0x1, RZ, 0xc0, !PT ;  /* 0x000000012aff7812 */ /* 0x000fe400078ac0ff */
[----:B------:R-:W-:Y:S02]  /*3840*/  ISETP.GE.U32.AND P6, PT, R54, 0x7fffffb4, PT ;  /* 0x7fffffb43600780c */ /* 0x000fe40003fc6070 */
[----:B------:R-:W-:Y:S02]  /*3850*/  SEL R65, RZ, 0x7fff8, P4 ;  /* 0x0007fff8ff417807 */ /* 0x000fe40002000000 */
[----:B------:R-:W-:Y:S02]  /*3860*/  ISETP.GE.U32.AND P4, PT, R25, 0x7fffffa1, PT ;  /* 0x7fffffa11900780c */ /* 0x000fe40003f86070 */
[----:B------:R-:W-:Y:S02]  /*3870*/  SEL R42, RZ, 0x7fff8, P6 ;  /* 0x0007fff8ff2a7807 */ /* 0x000fe40003000000 */
[----:B------:R-:W-:-:S02]  /*3880*/  LOP3.LUT R68, R68, 0x3, RZ, 0xc0, !PT ;  /* 0x0000000344447812 */ /* 0x000fc400078ec0ff */
[----:B------:R-:W-:Y:S01]  /*3890*/  SEL R54, RZ, 0x1, P4 ;  /* 0x00000001ff367807 */ /* 0x000fe20002000000 */
[----:B------:R1:W-:Y:S01]  /*38a0*/  LDGSTS.E [R165+0x1200], desc[UR10][R6.64], P5 ;  /* 0x0120000006a57fae */ /* 0x0003e2000a92184a */
[----:B------:R-:W-:Y:S02]  /*38b0*/  IADD3 R39, R68, R42, R39 ;  /* 0x0000002a44277210 */ /* 0x000fe40007ffe027 */
[----:B------:R-:W-:Y:S01]  /*38c0*/  SHF.R.U32.HI R42, RZ, 0x9, R3 ;  /* 0x00000009ff2a7819 */ /* 0x000fe20000011603 */
[----:B------:R-:W-:Y:S01]  /*38d0*/  IMAD.IADD R54, R54, 0x1, R55 ;  /* 0x0000000136367824 */ /* 0x000fe200078e0237 */
[----:B------:R-:W-:Y:S02]  /*38e0*/  SHF.R.U32.HI R43, RZ, 0x5, R3 ;  /* 0x00000005ff2b7819 */ /* 0x000fe40000011603 */
[----:B------:R-:W-:Y:S02]  /*38f0*/  LOP3.LUT P5, RZ, R42, 0x1, RZ, 0xc0, !PT ;  /* 0x000000012aff7812 */ /* 0x000fe400078ac0ff */
[----:B------:R-:W-:-:S02]  /*3900*/  LOP3.LUT R46, R46, 0x3, RZ, 0xc0, !PT ;  /* 0x000000032e2e7812 */ /* 0x000fc400078ec0ff */
[----:B------:R-:W-:Y:S02]  /*3910*/  LOP3.LUT R54, R54, 0x3, RZ, 0xc0, !PT ;  /* 0x0000000336367812 */ /* 0x000fe400078ec0ff */
[----:B------:R-:W-:Y:S02]  /*3920*/  LOP3.LUT P6, RZ, R43, 0x1, RZ, 0xc0, !PT ;  /* 0x000000012bff7812 */ /* 0x000fe400078cc0ff */
[----:B------:R-:W-:Y:S02]  /*3930*/  IADD3 R44, R46, R45, R44 ;  /* 0x0000002d2e2c7210 */ /* 0x000fe40007ffe02c */
[----:B------:R-:W-:Y:S02]  /*3940*/  LOP3.LUT R50, R50, 0x3, RZ, 0xc0, !PT ;  /* 0x0000000332327812 */ /* 0x000fe400078ec0ff */
[----:B------:R-:W-:Y:S01]  /*3950*/  IADD3 R52, R54, R53, R52 ;  /* 0x0000003536347210 */ /* 0x000fe20007ffe034 */
[----:B------:R-:W-:Y:S01]  /*3960*/  IMAD.SHL.U32 R44, R44, 0x100, RZ ;  /* 0x000001002c2c7824 */ /* 0x000fe200078e00ff */
[----:B-1----:R-:W-:Y:S01]  /*3970*/  SHF.R.U32.HI R6, RZ, 0x1, R3 ;  /* 0x00000001ff067819 */ /* 0x002fe20000011603 */
[----:B------:R1:W-:Y:S01]  /*3980*/  LDGSTS.E [R165+0x1600], desc[UR10][R112.64], P5 ;  /* 0x0160000070a57fae */ /* 0x0003e2000a92184a */
[----:B------:R-:W-:-:S02]  /*3990*/  IADD3 R48, R50, R49, R48 ;  /* 0x0000003132307210 */ /* 0x000fc40007ffe030 */
[----:B------:R-:W-:Y:S01]  /*39a0*/  LOP3.LUT R43, R52, 0xf, RZ, 0xc0, !PT ;  /* 0x0000000f342b7812 */ /* 0x000fe200078ec0ff */
[----:B------:R2:W-:Y:S01]  /*39b0*/  LDGSTS.E [R165+0x1a00], desc[UR10][R124.64], P6 ;  /* 0x01a000007ca57fae */ /* 0x0005e2000b12184a */
[----:B------:R-:W-:Y:S02]  /*39c0*/  LOP3.LUT P5, RZ, R6, 0x1, RZ, 0xc0, !PT ;  /* 0x0000000106ff7812 */ /* 0x000fe400078ac0ff */
[----:B------:R-:W-:Y:S01]  /*39d0*/  LOP3.LUT R47, R39, 0xf, RZ, 0xc0, !PT ;  /* 0x0000000f272f7812 */ /* 0x000fe200078ec0ff */
[----:B------:R-:W-:Y:S01]  /*39e0*/  IMAD R43, R48, 0x10, R43 ;  /* 0x00000010302b7824 */ /* 0x000fe200078e022b */
[----:B------:R-:W-:Y:S02]  /*39f0*/  LOP3.LUT R39, R44, 0xf00, RZ, 0xe2, !PT ;  /* 0x00000f002c277812 */ /* 0x000fe400078ee2ff */
[----:B------:R-:W-:Y:S01]  /*3a00*/  IADD3 R6, P6, R184, R122, RZ ;  /* 0x0000007ab8067210 */ /* 0x000fe20007fde0ff */
[----:B-1----:R-:W-:Y:S01]  /*3a10*/  IMAD.WIDE R112, R175, 0x4, R112 ;  /* 0x00000004af707825 */ /* 0x002fe200078e0270 */
[----:B------:R-:W-:-:S02]  /*3a20*/  LOP3.LUT R42, R43, 0xff, RZ, 0xc0, !PT ;  /* 0x000000ff2b2a7812 */ /* 0x000fc400078ec0ff */
[----:B------:R-:W-:Y:S01]  /*3a30*/  LEA.HI.X.SX32 R7, R189, R123, 0x2, P6 ;  /* 0x0000007bbd077211 */ /* 0x000fe200030f16ff */
[----:B------:R-:W-:Y:S01]  /*3a40*/  IMAD R39, R38, 0x1000, R39 ;  /* 0x0000100026277824 */ /* 0x000fe200078e0227 */
[----:B------:R-:W-:Y:S01]  /*3a50*/  LOP3.LUT R62, R62, 0x3, RZ, 0xc0, !PT ;  /* 0x000000033e3e7812 */ /* 0x000fe200078ec0ff */
[----:B------:R-:W-:Y:S01]  /*3a60*/  VIADD R38, R4, 0xfffffff0 ;  /* 0xfffffff004267836 */ /* 0x000fe20000000000 */
[----:B------:R1:W-:Y:S01]  /*3a70*/  LDGSTS.E [R165+0x1e00], desc[UR10][R120.64], P5 ;  /* 0x01e0000078a57fae */ /* 0x0003e2000a92184a */
[----:B------:R-:W-:Y:S01]  /*3a80*/  IMAD R43, R106, 0x2c, RZ ;  /* 0x0000002c6a2b7824 */ /* 0x000fe200078e02ff */
[----:B------:R-:W-:Y:S01]  /*3a90*/  LOP3.LUT R66, R66, 0x3, RZ, 0xc0, !PT ;  /* 0x0000000342427812 */ /* 0x000fe200078ec0ff */
[----:B------:R-:W-:Y:S01]  /*3aa0*/  IMAD.IADD R164, R39, 0x1, R42 ;  /* 0x0000000127a47824 */ /* 0x000fe200078e022a */
[----:B------:R-:W-:Y:S01]  /*3ab0*/  ISETP.GE.U32.AND P6, PT, R38, 0x7fffffd1, PT ;  /* 0x7fffffd12600780c */ /* 0x000fe20003fc6070 */
[----:B------:R3:W-:Y:S01]  /*3ac0*/  LDGSTS.E [R163+0x300], desc[UR10][R6.64], !P3 ;  /* 0x0030000006a37fae */ /* 0x0007e2000d92184a */
[-C--:B------:R-:W-:Y:S01]  /*3ad0*/  IADD3 R38, P5, R179, R122.reuse, RZ ;  /* 0x0000007ab3267210 */ /* 0x080fe20007fbe0ff */
[----:B--2---:R-:W-:Y:S01]  /*3ae0*/  IMAD.WIDE R124, R175, 0x4, R124 ;  /* 0x00000004af7c7825 */ /* 0x004fe200078e027c */
[----:B------:R-:W-:-:S02]  /*3af0*/  IADD3 R42, P3, R43, R122, RZ ;  /* 0x0000007a2b2a7210 */ /* 0x000fc40007f7e0ff */
[----:B------:R-:W-:Y:S02]  /*3b00*/  IADD3 R60, R62, R61, R60 ;  /* 0x0000003d3e3c7210 */ /* 0x000fe40007ffe03c */
[-C--:B------:R-:W-:Y:S01]  /*3b10*/  LEA.HI.X.SX32 R39, R182, R123.reuse, 0x2, P5 ;  /* 0x0000007bb6277211 */ /* 0x080fe200028f16ff */
[----:B-1----:R-:W-:Y:S01]  /*3b20*/  IMAD.WIDE R120, R175, 0x4, R120 ;  /* 0x00000004af787825 */ /* 0x002fe200078e0278 */
[----:B------:R-:W-:Y:S02]  /*3b30*/  LEA.HI.X.SX32 R43, R188, R123, 0x2, P3 ;  /* 0x0000007bbc2b7211 */ /* 0x000fe400018f16ff */
[----:B------:R-:W-:Y:S01]  /*3b40*/  IADD3 R64, R66, R65, R64 ;  /* 0x0000004142407210 */ /* 0x000fe20007ffe040 */
[----:B------:R-:W-:Y:S01]  /*3b50*/  IMAD.SHL.U32 R45, R60, 0x100, RZ ;  /* 0x000001003c2d7824 */ /* 0x000fe200078e00ff */
[----:B------:R-:W-:Y:S01]  /*3b60*/  LOP3.LUT R58, R58, 0x3, RZ, 0xc0, !PT ;  /* 0x000000033a3a7812 */ /* 0x000fe200078ec0ff */
[----:B------:R1:W-:Y:S01]  /*3b70*/  LDGSTS.E [R163+0x700], desc[UR10][R38.64], !P1 ;  /* 0x0070000026a37fae */ /* 0x0003e2000c92184a */
[----:B------:R-:W-:Y:S01]  /*3b80*/  SHF.R.U32.HI R46, RZ, 0xc, R3 ;  /* 0x0000000cff2e7819 */ /* 0x000fe20000011603 */
[----:B------:R-:W-:Y:S01]  /*3b90*/  IMAD R47, R64, 0x10, R47 ;  /* 0x00000010402f7824 */ /* 0x000fe200078e022f */
[----:B------:R-:W-:Y:S01]  /*3ba0*/  IADD3 R56, R58, R57, R56 ;  /* 0x000000393a387210 */ /* 0x000fe20007ffe038 */
[----:B------:R2:W-:Y:S01]  /*3bb0*/  LDGSTS.E [R163+0xb00], desc[UR10][R42.64], !P2 ;  /* 0x00b000002aa37fae */ /* 0x0005e2000d12184a */
[----:B------:R-:W-:Y:S01]  /*3bc0*/  ISETP.GE.AND P2, PT, R252, R4, PT ;  /* 0x00000004fc00720c */ /* 0x000fe20003f46270 */
[----:B------:R-:W-:Y:S01]  /*3bd0*/  VIADD R4, R4, 0x1f ;  /* 0x0000001f04047836 */ /* 0x000fe20000000000 */
[----:B------:R-:W-:Y:S01]  /*3be0*/  LOP3.LUT R45, R45, 0xf00, RZ, 0xe2, !PT ;  /* 0x00000f002d2d7812 */ /* 0x000fe200078ee2ff */
[C---:B---3--:R-:W-:Y:S01]  /*3bf0*/  IMAD R7, R106.reuse, 0x4c, RZ ;  /* 0x0000004c6a077824 */ /* 0x048fe200078e02ff */
[----:B------:R-:W-:Y:S01]  /*3c00*/  LOP3.LUT R44, R47, 0xff, RZ, 0xc0, !PT ;  /* 0x000000ff2f2c7812 */ /* 0x000fe200078ec0ff */
[----:B------:R-:W-:Y:S01]  /*3c10*/  IMAD R47, R106, 0x3c, RZ ;  /* 0x0000003c6a2f7824 */ /* 0x000fe200078e02ff */
[----:B------:R-:W-:Y:S01]  /*3c20*/  ISETP.GT.AND P1, PT, R4, 0x1f, PT ;  /* 0x0000001f0400780c */ /* 0x000fe20003f24270 */
[----:B------:R-:W-:Y:S01]  /*3c30*/  IMAD R45, R56, 0x1000, R45 ;  /* 0x00001000382d7824 */ /* 0x000fe200078e022d */
[----:B------:R-:W-:Y:S01]  /*3c40*/  LOP3.LUT P3, RZ, R46, 0x1, RZ, 0xc0, !PT ;  /* 0x000000012eff7812 */ /* 0x000fe2000786c0ff */
[C---:B-1----:R-:W-:Y:S01]  /*3c50*/  IMAD R39, R106.reuse, 0x7c, RZ ;  /* 0x0000007c6a277824 */ /* 0x042fe200078e02ff */
[----:B------:R-:W-:Y:S01]  /*3c60*/  SEL R6, RZ, 0x4, !P1 ;  /* 0x00000004ff067807 */ /* 0x000fe20004800000 */
[----:B------:R-:W-:Y:S01]  /*3c70*/  IMAD.IADD R45, R45, 0x1, R44 ;  /* 0x000000012d2d7824 */ /* 0x000fe200078e022c */
[----:B------:R-:W-:Y:S01]  /*3c80*/  IADD3 R44, P5, R47, R122, RZ ;  /* 0x0000007a2f2c7210 */ /* 0x000fe20007fbe0ff */
[----:B------:R-:W-:Y:S01]  /*3c90*/  IMAD R47, R106, 0x5c, RZ ;  /* 0x0000005c6a2f7824 */ /* 0x000fe200078e02ff */
[----:B--2---:R-:W-:-:S02]  /*3ca0*/  SEL R42, R6, RZ, !P2 ;  /* 0x000000ff062a7207 */ /* 0x004fc40005000000 */
[----:B------:R-:W-:Y:S02]  /*3cb0*/  PRMT R164, R164, 0x5410, R45 ;  /* 0x00005410a4a47816 */ /* 0x000fe4000000002d */
[----:B------:R-:W-:Y:S02]  /*3cc0*/  IADD3 R108, P2, R109, R110, RZ ;  /* 0x0000006e6d6c7210 */ /* 0x000fe40007f5e0ff */
[----:B------:R-:W-:Y:S02]  /*3cd0*/  LEA.HI.X.SX32 R45, R187, R123, 0x2, P5 ;  /* 0x0000007bbb2d7211 */ /* 0x000fe400028f16ff */
[----:B------:R-:W-:Y:S02]  /*3ce0*/  SHF.R.U32.HI R43, RZ, 0x8, R3 ;  /* 0x00000008ff2b7819 */ /* 0x000fe40000011603 */
[----:B------:R-:W-:Y:S01]  /*3cf0*/  LEA.HI.X.SX32 R109, R193, R111, 0x2, P2 ;  /* 0x0000006fc16d7211 */ /* 0x000fe200010f16ff */
[----:B------:R-:W-:Y:S01]  /*3d00*/  LDGSTS.E [R163+0xf00], desc[UR10][R44.64], !P6 ;  /* 0x00f000002ca37fae */ /* 0x000fe2000f12184a */
[----:B------:R-:W-:-:S02]  /*3d10*/  IADD3 R6, P2, R7, R122, RZ ;  /* 0x0000007a07067210 */ /* 0x000fc40007f5e0ff */
[----:B------:R-:W-:Y:S02]  /*3d20*/  SHF.R.U32.HI R3, RZ, 0x4, R3 ;  /* 0x00000004ff037819 */ /* 0x000fe40000011603 */
[----:B------:R-:W-:Y:S02]  /*3d30*/  LOP3.LUT P6, RZ, R43, 0x1, RZ, 0xc0, !PT ;  /* 0x000000012bff7812 */ /* 0x000fe400078cc0ff */
[----:B------:R-:W-:Y:S02]  /*3d40*/  LEA.HI.X.SX32 R7, R180, R123, 0x2, P2 ;  /* 0x0000007bb4077211 */ /* 0x000fe400010f16ff */
[----:B------:R-:W-:Y:S02]  /*3d50*/  IADD3 R46, P5, R47, R110, RZ ;  /* 0x0000006e2f2e7210 */ /* 0x000fe40007fbe0ff */
[----:B------:R-:W-:Y:S01]  /*3d60*/  LOP3.LUT P2, RZ, R3, 0x1, RZ, 0xc0, !PT ;  /* 0x0000000103ff7812 */ /* 0x000fe2000784c0ff */
[----:B------:R1:W-:Y:S01]  /*3d70*/  LDGSTS.E [R163+0x1300], desc[UR10][R6.64], P3 ;  /* 0x0130000006a37fae */ /* 0x0003e2000992184a */
[----:B------:R-:W-:-:S02]  /*3d80*/  SHF.R.U64 R3, R164, 0x1f, RZ ;  /* 0x0000001fa4037819 */ /* 0x000fc400000012ff */
[-C--:B------:R-:W-:Y:S02]  /*3d90*/  LEA.HI.X.SX32 R47, R196, R111.reuse, 0x2, P5 ;  /* 0x0000006fc42f7211 */ /* 0x080fe400028f16ff */
[----:B------:R-:W-:Y:S02]  /*3da0*/  IADD3 R38, P5, R39, R110, RZ ;  /* 0x0000006e27267210 */ /* 0x000fe40007fbe0ff */
[----:B------:R-:W-:Y:S01]  /*3db0*/  LOP3.LUT P3, RZ, R3, 0x1, RZ, 0xc0, !PT ;  /* 0x0000000103ff7812 */ /* 0x000fe2000786c0ff */
[----:B------:R-:W-:Y:S01]  /*3dc0*/  IMAD.SHL.U32 R3, R166, 0x4, RZ ;  /* 0x00000004a6037824 */ /* 0x000fe200078e00ff */
[----:B------:R-:W-:Y:S01]  /*3dd0*/  LEA.HI.X.SX32 R39, R190, R111, 0x2, P5 ;  /* 0x0000006fbe277211 */ /* 0x000fe200028f16ff */
[----:B------:R2:W-:Y:S01]  /*3de0*/  LDGSTS.E [R163+0x1700], desc[UR10][R46.64], P6 ;  /* 0x017000002ea37fae */ /* 0x0005e2000b12184a */
[----:B------:R-:W-:Y:S01]  /*3df0*/  ISETP.NE.U32.AND P5, PT, R42, RZ, PT ;  /* 0x000000ff2a00720c */ /* 0x000fe20003fa5070 */
[----:B-1----:R-:W-:Y:S01]  /*3e00*/  IMAD R6, R8, UR5, RZ ;  /* 0x0000000508067c24 */ /* 0x002fe2000f8e02ff */
[----:B------:R-:W-:Y:S01]  /*3e10*/  IADD3 R43, P6, R3, UR8, RZ ;  /* 0x00000008032b7c10 */ /* 0x000fe2000ffde0ff */
[----:B------:R-:W-:Y:S01]  /*3e20*/  IMAD R8, R10, UR5, RZ ;  /* 0x000000050a087c24 */ /* 0x000fe2000f8e02ff */
[----:B------:R1:W-:Y:S01]  /*3e30*/  LDGSTS.E [R163+0x1b00], desc[UR10][R108.64], P2 ;  /* 0x01b000006ca37fae */ /* 0x0003e2000912184a */
[----:B------:R-:W-:Y:S01]  /*3e40*/  IMAD R10, R12, UR5, RZ ;  /* 0x000000050c0a7c24 */ /* 0x000fe2000f8e02ff */
[----:B------:R-:W-:Y:S01]  /*3e50*/  LEA.HI.X.SX32 R153, R166, UR9, 0x2, P6 ;  /* 0x00000009a6997c11 */ /* 0x000fe2000b0f16ff */
[----:B------:R-:W-:Y:S01]  /*3e60*/  IMAD R12, R14, UR5, RZ ;  /* 0x000000050e0c7c24 */ /* 0x000fe2000f8e02ff */
[----:B------:R3:W-:Y:S01]  /*3e70*/  LDGSTS.E [R163+0x1f00], desc[UR10][R38.64], !P0 ;  /* 0x01f0000026a37fae */ /* 0x0007e2000c12184a */
[----:B------:R-:W-:Y:S01]  /*3e80*/  IMAD R7, R9, UR5, RZ ;  /* 0x0000000509077c24 */ /* 0x000fe2000f8e02ff */
[-C--:B------:R-:W-:Y:S01]  /*3e90*/  LEA R104, P0, R6, R43.reuse, 0x2 ;  /* 0x0000002b06687211 */ /* 0x080fe200078010ff */
[----:B------:R-:W-:Y:S01]  /*3ea0*/  IMAD R14, R16, UR5, RZ ;  /* 0x00000005100e7c24 */ /* 0x000fe2000f8e02ff */
[----:B------:R-:W-:Y:S01]  /*3eb0*/  LEA R102, P6, R10, R43, 0x2 ;  /* 0x0000002b0a667211 */ /* 0x000fe200078c10ff */
[----:B------:R-:W-:Y:S01]  /*3ec0*/  IMAD R9, R11, UR5, RZ ;  /* 0x000000050b097c24 */ /* 0x000fe2000f8e02ff */
[-C--:B------:R-:W-:Y:S01]  /*3ed0*/  LEA.HI.X.SX32 R105, R6, R153.reuse, 0x2, P0 ;  /* 0x0000009906697211 */ /* 0x080fe200000f16ff */
[----:B------:R-:W-:Y:S01]  /*3ee0*/  IMAD R16, R18, UR5, RZ ;  /* 0x0000000512107c24 */ /* 0x000fe2000f8e02ff */
[----:B------:R-:W-:Y:S01]  /*3ef0*/  LEA.HI.X.SX32 R103, R10, R153, 0x2, P6 ;  /* 0x000000990a677211 */ /* 0x000fe200030f16ff */
[----:B------:R-:W-:Y:S01]  /*3f00*/  IMAD R11, R13, UR5, RZ ;  /* 0x000000050d0b7c24 */ /* 0x000fe2000f8e02ff */
[----:B------:R-:W0:Y:S01]  /*3f10*/  LDGDEPBAR ;  /* 0x00000000000079af */ /* 0x000e220000000000 */
[----:B------:R-:W-:Y:S01]  /*3f20*/  IMAD R18, R20, UR5, RZ ;  /* 0x0000000514127c24 */ /* 0x000fe2000f8e02ff */
[----:B------:R-:W-:Y:S01]  /*3f30*/  SHF.R.U64 R159, R164, 0x17, RZ ;  /* 0x00000017a49f7819 */ /* 0x000fe200000012ff */
[----:B------:R-:W-:Y:S01]  /*3f40*/  IMAD R13, R15, UR5, RZ ;  /* 0x000000050f0d7c24 */ /* 0x000fe2000f8e02ff */
[----:B------:R4:W-:Y:S01]  /*3f50*/  LDGSTS.E [R162+0x4000], desc[UR10][R104.64], P5 ;  /* 0x0400000068a27fae */ /* 0x0009e2000a92184a */
[----:B------:R-:W-:Y:S01]  /*3f60*/  IMAD R20, R22, UR5, RZ ;  /* 0x0000000516147c24 */ /* 0x000fe2000f8e02ff */
[----:B------:R-:W-:Y:S01]  /*3f70*/  LEA R100, P6, R18, R43, 0x2 ;  /* 0x0000002b12647211 */ /* 0x000fe200078c10ff */
[----:B------:R-:W-:Y:S01]  /*3f80*/  IMAD R15, R17, UR5, RZ ;  /* 0x00000005110f7c24 */ /* 0x000fe2000f8e02ff */
[----:B------:R5:W-:Y:S01]  /*3f90*/  LDGSTS.E [R162+0x4400], desc[UR10][R102.64], P5 ;  /* 0x0440000066a27fae */ /* 0x000be2000a92184a */
[----:B------:R-:W-:Y:S01]  /*3fa0*/  IMAD R22, R24, UR5, RZ ;  /* 0x0000000518167c24 */ /* 0x000fe2000f8e02ff */
[----:B------:R-:W-:Y:S01]  /*3fb0*/  LEA.HI.X.SX32 R101, R18, R153, 0x2, P6 ;  /* 0x0000009912657211 */ /* 0x000fe200030f16ff */
[----:B------:R-:W-:Y:S01]  /*3fc0*/  IMAD R17, R19, UR5, RZ ;  /* 0x0000000513117c24 */ /* 0x000fe2000f8e02ff */
[----:B------:R-:W-:Y:S01]  /*3fd0*/  SHF.R.U64 R42, R164, 0x1b, RZ ;  /* 0x0000001ba42a7819 */ /* 0x000fe200000012ff */
[----:B------:R-:W-:Y:S01]  /*3fe0*/  IMAD R24, R40, UR5, RZ ;  /* 0x0000000528187c24 */ /* 0x000fe2000f8e02ff */
[----:B------:R-:W-:Y:S01]  /*3ff0*/  LEA R40, P0, R14, R43, 0x2 ;  /* 0x0000002b0e287211 */ /* 0x000fe200078010ff */
[----:B------:R-:W-:Y:S01]  /*4000*/  IMAD R19, R21, UR5, RZ ;  /* 0x0000000515137c24 */ /* 0x000fe2000f8e02ff */
[----:B------:R-:W-:Y:S01]  /*4010*/  LOP3.LUT P2, RZ, R42, 0x1, RZ, 0xc0, !PT ;  /* 0x000000012aff7812 */ /* 0x000fe2000784c0ff */
[----:B------:R-:W-:Y:S01]  /*4020*/  IMAD R21, R23, UR5, RZ ;  /* 0x0000000517157c24 */ /* 0x000fe2000f8e02ff */
[----:B------:R-:W-:Y:S01]  /*4030*/  SHF.R.U64 R152, R164, 0x13, RZ ;  /* 0x00000013a4987819 */ /* 0x000fe200000012ff */
[----:B------:R-:W-:Y:S01]  /*4040*/  IMAD R23, R26, UR5, RZ ;  /* 0x000000051a177c24 */ /* 0x000fe2000f8e02ff */
[----:B------:R-:W-:Y:S01]  /*4050*/  SHF.R.U64 R168, R164, 0xb, RZ ;  /* 0x0000000ba4a87819 */ /* 0x000fe200000012ff */
[----:B------:R-:W-:Y:S01]  /*4060*/  IMAD R26, R41, UR5, RZ ;  /* 0x00000005291a7c24 */ /* 0x000fe2000f8e02ff */
[----:B------:R-:W-:Y:S01]  /*4070*/  LEA.HI.X.SX32 R41, R14, R153, 0x2, P0 ;  /* 0x000000990e297211 */ /* 0x000fe200000f16ff */
[----:B--2---:R-:W-:Y:S01]  /*4080*/  IMAD.WIDE R46, R175, 0x4, R46 ;  /* 0x00000004af2e7825 */ /* 0x004fe200078e022e */
[----:B------:R-:W-:-:S02]  /*4090*/  LEA R98, P0, R22, R43, 0x2 ;  /* 0x0000002b16627211 */ /* 0x000fc400078010ff */
[----:B------:R-:W-:Y:S01]  /*40a0*/  LEA R96, P6, R23, R43, 0x2 ;  /* 0x0000002b17607211 */ /* 0x000fe200078c10ff */
[----:B------:R2:W-:Y:S01]  /*40b0*/  LDGSTS.E [R162+0x4800], desc[UR10][R40.64], P5 ;  /* 0x0480000028a27fae */ /* 0x0005e2000a92184a */
[----:B------:R-:W-:Y:S01]  /*40c0*/  LEA.HI.X.SX32 R99, R22, R153, 0x2, P0 ;  /* 0x0000009916637211 */ /* 0x000fe200000f16ff */
[----:B-1----:R-:W-:Y:S01]  /*40d0*/  IMAD.WIDE R108, R175, 0x4, R108 ;  /* 0x00000004af6c7825 */ /* 0x002fe200078e026c */
[C---:B------:R-:W-:Y:S01]  /*40e0*/  LEA R94, P0, R24.reuse, R43, 0x2 ;  /* 0x0000002b185e7211 */ /* 0x040fe200078010ff */
[----:B------:R1:W-:Y:S01]  /*40f0*/  LDGSTS.E [R162+0x4c00], desc[UR10][R100.64], P5 ;  /* 0x04c0000064a27fae */ /* 0x0003e2000a92184a */
[-C--:B------:R-:W-:Y:S01]  /*4100*/  LEA.HI.X.SX32 R97, R23, R153.reuse, 0x2, P6 ;  /* 0x0000009917617211 */ /* 0x080fe200030f16ff */
[----:B---3--:R-:W-:Y:S01]  /*4110*/  IMAD.WIDE R38, R175, 0x4, R38 ;  /* 0x00000004af267825 */ /* 0x008fe200078e0226 */
[----:B------:R-:W-:Y:S01]  /*4120*/  LEA.HI.X.SX32 R95, R24, R153, 0x2, P0 ;  /* 0x00000099185f7211 */ /* 0x000fe200000f16ff */
[----:B------:R3:W-:Y:S01]  /*4130*/  LDGSTS.E [R162+0x5000], desc[UR10][R98.64], P5 ;  /* 0x0500000062a27fae */ /* 0x0007e2000a92184a */
[-C--:B------:R-:W-:Y:S01]  /*4140*/  LEA R90, P0, R7, R43.reuse, 0x2 ;  /* 0x0000002b075a7211 */ /* 0x080fe200078010ff */
[----:B----4-:R-:W-:Y:S01]  /*4150*/  IMAD.WIDE R104, R107, 0x4, R104 ;  /* 0x000000046b687825 */ /* 0x010fe200078e0268 */
[C---:B------:R-:W-:Y:S01]  /*4160*/  LEA R92, P6, R26.reuse, R43, 0x2 ;  /* 0x0000002b1a5c7211 */ /* 0x040fe200078c10ff */
[----:B------:R4:W-:Y:S01]  /*4170*/  LDGSTS.E [R162+0x5400], desc[UR10][R96.64], P5 ;  /* 0x0540000060a27fae */ /* 0x0009e2000a92184a */
[----:B------:R-:W-:Y:S01]  /*4180*/  LEA.HI.X.SX32 R91, R7, R153, 0x2, P0 ;  /* 0x00000099075b7211 */ /* 0x000fe200000f16ff */
[----:B-----5:R-:W-:Y:S01]  /*4190*/  IMAD.WIDE R102, R107, 0x4, R102 ;  /* 0x000000046b667825 */ /* 0x020fe200078e0266 */
[----:B------:R-:W-:Y:S01]  /*41a0*/  LEA R86, P0, R15, R43, 0x2 ;  /* 0x0000002b0f567211 */ /* 0x000fe200078010ff */
[----:B------:R5:W-:Y:S01]  /*41b0*/  LDGSTS.E [R162+0x5800], desc[UR10][R94.64], P5 ;  /* 0x058000005ea27fae */ /* 0x000be2000a92184a */
[----:B------:R-:W-:Y:S01]  /*41c0*/  LEA.HI.X.SX32 R93, R26, R153, 0x2, P6 ;  /* 0x000000991a5d7211 */ /* 0x000fe200030f16ff */
[----:B--2---:R-:W-:Y:S01]  /*41d0*/  IMAD.WIDE R40, R107, 0x4, R40 ;  /* 0x000000046b287825 */ /* 0x004fe200078e0228 */
[----:B------:R-:W-:-:S02]  /*41e0*/  LEA R88, P6, R11, R43, 0x2 ;  /* 0x0000002b0b587211 */ /* 0x000fc400078c10ff */
[----:B------:R-:W-:Y:S01]  /*41f0*/  LEA.HI.X.SX32 R87, R15, R153, 0x2, P0 ;  /* 0x000000990f577211 */ /* 0x000fe200000f16ff */
[----:B------:R2:W-:Y:S01]  /*4200*/  LDGSTS.E [R162+0x5c00], desc[UR10][R92.64], P5 ;  /* 0x05c000005ca27fae */ /* 0x0005e2000a92184a */
[----:B------:R-:W-:Y:S01]  /*4210*/  LEA R82, P0, R27, R43, 0x2 ;  /* 0x0000002b1b527211 */ /* 0x000fe200078010ff */
[----:B-1----:R-:W-:Y:S01]  /*4220*/  IMAD.WIDE R100, R107, 0x4, R100 ;  /* 0x000000046b647825 */ /* 0x002fe200078e0264 */
[----:B------:R-:W-:Y:S01]  /*4230*/  LEA.HI.X.SX32 R89, R11, R153, 0x2, P6 ;  /* 0x000000990b597211 */ /* 0x000fe200030f16ff */
[----:B------:R1:W-:Y:S01]  /*4240*/  LDGSTS.E [R161+0x4100], desc[UR10][R90.64], P5 ;  /* 0x041000005aa17fae */ /* 0x0003e2000a92184a */
[----:B------:R-:W-:Y:S01]  /*4250*/  LEA R84, P6, R19, R43, 0x2 ;  /* 0x0000002b13547211 */ /* 0x000fe200078c10ff */
[----:B---3--:R-:W-:Y:S01]  /*4260*/  IMAD.WIDE R98, R107, 0x4, R98 ;  /* 0x000000046b627825 */ /* 0x008fe200078e0262 */
[----:B------:R-:W-:Y:S01]  /*4270*/  LEA.HI.X.SX32 R83, R27, R153, 0x2, P0 ;  /* 0x000000991b537211 */ /* 0x000fe200000f16ff */
[----:B------:R3:W-:Y:S01]  /*4280*/  LDGSTS.E [R161+0x4500], desc[UR10][R88.64], P5 ;  /* 0x0450000058a17fae */ /* 0x0007e2000a92184a */
[----:B------:R-:W-:Y:S01]  /*4290*/  LEA R78, P0, R31, R43, 0x2 ;  /* 0x0000002b1f4e7211 */ /* 0x000fe200078010ff */
[----:B----4-:R-:W-:Y:S01]  /*42a0*/  IMAD.WIDE R96, R107, 0x4, R96 ;  /* 0x000000046b607825 */ /* 0x010fe200078e0260 */
[----:B------:R-:W-:Y:S01]  /*42b0*/  LEA.HI.X.SX32 R85, R19, R153, 0x2, P6 ;  /* 0x0000009913557211 */ /* 0x000fe200030f16ff */
[----:B------:R4:W-:Y:S01]  /*42c0*/  LDGSTS.E [R161+0x4900], desc[UR10][R86.64], P5 ;  /* 0x0490000056a17fae */ /* 0x0009e2000a92184a */
[----:B------:R-:W-:Y:S01]  /*42d0*/  LEA R80, P6, R30, R43, 0x2 ;  /* 0x0000002b1e507211 */ /* 0x000fe200078c10ff */
[----:B-----5:R-:W-:Y:S01]  /*42e0*/  IMAD.WIDE R94, R107, 0x4, R94 ;  /* 0x000000046b5e7825 */ /* 0x020fe200078e025e */
[----:B------:R-:W-:Y:S01]  /*42f0*/  LEA.HI.X.SX32 R79, R31, R153, 0x2, P0 ;  /* 0x000000991f4f7211 */ /* 0x000fe200000f16ff */
[----:B------:R5:W-:Y:S01]  /*4300*/  LDGSTS.E [R161+0x4d00], desc[UR10][R84.64], P5 ;  /* 0x04d0000054a17fae */ /* 0x000be2000a92184a */
[----:B------:R-:W-:Y:S01]  /*4310*/  LEA R74, P0, R8, R43, 0x2 ;  /* 0x0000002b084a7211 */ /* 0x000fe200078010ff */
[C---:B--2---:R-:W-:Y:S01]  /*4320*/  IMAD.WIDE R92, R107.reuse, 0x4, R92 ;  /* 0x000000046b5c7825 */ /* 0x044fe200078e025c */
[----:B------:R-:W-:Y:S01]  /*4330*/  LEA.HI.X.SX32 R81, R30, R153, 0x2, P6 ;  /* 0x000000991e517211 */ /* 0x000fe200030f16ff */
[----:B------:R2:W-:Y:S01]  /*4340*/  LDGSTS.E [R161+0x5100], desc[UR10][R82.64], P5 ;  /* 0x0510000052a17fae */ /* 0x0005e2000a92184a */
[----:B------:R-:W-:Y:S01]  /*4350*/  LEA R76, P6, R32, R43, 0x2 ;  /* 0x0000002b204c7211 */ /* 0x000fe200078c10ff */
[C---:B-1----:R-:W-:Y:S01]  /*4360*/  IMAD.WIDE R90, R107.reuse, 0x4, R90 ;  /* 0x000000046b5a7825 */ /* 0x042fe200078e025a */
[----:B------:R-:W-:Y:S01]  /*4370*/  LEA.HI.X.SX32 R75, R8, R153, 0x2, P0 ;  /* 0x00000099084b7211 */ /* 0x000fe200000f16ff */
[----:B------:R1:W-:Y:S01]  /*4380*/  LDGSTS.E [R161+0x5500], desc[UR10][R80.64], P5 ;  /* 0x0550000050a17fae */ /* 0x0003e2000a92184a */
[----:B------:R-:W-:Y:S01]  /*4390*/  LEA R70, P0, R16, R43, 0x2 ;  /* 0x0000002b10467211 */ /* 0x000fe200078010ff */
[C---:B---3--:R-:W-:Y:S01]  /*43a0*/  IMAD.WIDE R88, R107.reuse, 0x4, R88 ;  /* 0x000000046b587825 */ /* 0x048fe200078e0258 */
[----:B------:R-:W-:Y:S01]  /*43b0*/  LEA.HI.X.SX32 R77, R32, R153, 0x2, P6 ;  /* 0x00000099204d7211 */ /* 0x000fe200030f16ff */
[----:B------:R3:W-:Y:S01]  /*43c0*/  LDGSTS.E [R161+0x5900], desc[UR10][R78.64], P5 ;  /* 0x059000004ea17fae */ /* 0x0007e2000a92184a */
[----:B------:R-:W-:Y:S01]  /*43d0*/  LEA R72, P6, R12, R43, 0x2 ;  /* 0x0000002b0c487211 */ /* 0x000fe200078c10ff */
[----:B----4-:R-:W-:Y:S01]  /*43e0*/  IMAD.WIDE R86, R107, 0x4, R86 ;  /* 0x000000046b567825 */ /* 0x010fe200078e0256 */
[----:B------:R-:W-:Y:S01]  /*43f0*/  LEA.HI.X.SX32 R71, R16, R153, 0x2, P0 ;  /* 0x0000009910477211 */ /* 0x000fe200000f16ff */
[----:B------:R4:W-:Y:S01]  /*4400*/  LDGSTS.E [R161+0x5d00], desc[UR10][R76.64], P5 ;  /* 0x05d000004ca17fae */ /* 0x0009e2000a92184a */
[----:B------:R-:W-:Y:S01]  /*4410*/  LEA R66, P0, R33, R43, 0x2 ;  /* 0x0000002b21427211 */ /* 0x000fe200078010ff */
[C---:B-----5:R-:W-:Y:S01]  /*4420*/  IMAD.WIDE R84, R107.reuse, 0x4, R84 ;  /* 0x000000046b547825 */ /* 0x060fe200078e0254 */
[----:B------:R-:W-:Y:S01]  /*4430*/  LEA.HI.X.SX32 R73, R12, R153, 0x2, P6 ;  /* 0x000000990c497211 */ /* 0x000fe200030f16ff */
[----:B------:R5:W-:Y:S01]  /*4440*/  LDGSTS.E [R160+0x4200], desc[UR10][R74.64], P5 ;  /* 0x042000004aa07fae */ /* 0x000be2000a92184a */
[C---:B------:R-:W-:Y:S01]  /*4450*/  LEA R68, P6, R20.reuse, R43, 0x2 ;  /* 0x0000002b14447211 */ /* 0x040fe200078c10ff */
[----:B--2---:R-:W-:Y:S01]  /*4460*/  IMAD.WIDE R82, R107, 0x4, R82 ;  /* 0x000000046b527825 */ /* 0x004fe200078e0252 */
[----:B------:R-:W-:Y:S01]  /*4470*/  LEA.HI.X.SX32 R67, R33, R153, 0x2, P0 ;  /* 0x0000009921437211 */ /* 0x000fe200000f16ff */
[----:B------:R2:W-:Y:S01]  /*4480*/  LDGSTS.E [R160+0x4600], desc[UR10][R72.64], P5 ;  /* 0x0460000048a07fae */ /* 0x0005e2000a92184a */
[----:B------:R-:W-:Y:S01]  /*4490*/  LEA R62, P0, R35, R43, 0x2 ;  /* 0x0000002b233e7211 */ /* 0x000fe200078010ff */
[C---:B-1----:R-:W-:Y:S01]  /*44a0*/  IMAD.WIDE R80, R107.reuse, 0x4, R80 ;  /* 0x000000046b507825 */ /* 0x042fe200078e0250 */
[----:B------:R-:W-:Y:S01]  /*44b0*/  LEA.HI.X.SX32 R69, R20, R153, 0x2, P6 ;  /* 0x0000009914457211 */ /* 0x000fe200030f16ff */
[----:B------:R1:W-:Y:S01]  /*44c0*/  LDGSTS.E [R160+0x4a00], desc[UR10][R70.64], P5 ;  /* 0x04a0000046a07fae */ /* 0x0003e2000a92184a */
[C---:B------:R-:W-:Y:S01]  /*44d0*/  LEA R64, P6, R34.reuse, R43, 0x2 ;  /* 0x0000002b22407211 */ /* 0x040fe200078c10ff */
[----:B---3--:R-:W-:Y:S01]  /*44e0*/  IMAD.WIDE R78, R107, 0x4, R78 ;  /* 0x000000046b4e7825 */ /* 0x008fe200078e024e */
[----:B------:R-:W-:Y:S01]  /*44f0*/  LEA.HI.X.SX32 R63, R35, R153, 0x2, P0 ;  /* 0x00000099233f7211 */ /* 0x000fe200000f16ff */
[----:B------:R3:W-:Y:S01]  /*4500*/  LDGSTS.E [R160+0x4e00], desc[UR10][R68.64], P5 ;  /* 0x04e0000044a07fae */ /* 0x0007e2000a92184a */
[----:B------:R-:W-:Y:S01]  /*4510*/  LEA R58, P0, R9, R43, 0x2 ;  /* 0x0000002b093a7211 */ /* 0x000fe200078010ff */
[C---:B----4-:R-:W-:Y:S01]  /*4520*/  IMAD.WIDE R76, R107.reuse, 0x4, R76 ;  /* 0x000000046b4c7825 */ /* 0x050fe200078e024c */
[----:B------:R-:W-:Y:S01]  /*4530*/  LEA.HI.X.SX32 R65, R34, R153, 0x2, P6 ;  /* 0x0000009922417211 */ /* 0x000fe200030f16ff */
[----:B------:R4:W-:Y:S01]  /*4540*/  LDGSTS.E [R160+0x5200], desc[UR10][R66.64], P5 ;  /* 0x0520000042a07fae */ /* 0x0009e2000a92184a */
[C---:B------:R-:W-:Y:S01]  /*4550*/  LEA R60, P6, R36.reuse, R43, 0x2 ;  /* 0x0000002b243c7211 */ /* 0x040fe200078c10ff */
[----:B-----5:R-:W-:Y:S01]  /*4560*/  IMAD.WIDE R74, R107, 0x4, R74 ;  /* 0x000000046b4a7825 */ /* 0x020fe200078e024a */
[----:B------:R-:W-:Y:S01]  /*4570*/  LEA.HI.X.SX32 R59, R9, R153, 0x2, P0 ;  /* 0x00000099093b7211 */ /* 0x000fe200000f16ff */
[----:B------:R5:W-:Y:S01]  /*4580*/  LDGSTS.E [R160+0x5600], desc[UR10][R64.64], P5 ;  /* 0x0560000040a07fae */ /* 0x000be2000a92184a */
[----:B------:R-:W-:Y:S01]  /*4590*/  LEA R54, P0, R17, R43, 0x2 ;  /* 0x0000002b11367211 */ /* 0x000fe200078010ff */
[----:B--2---:R-:W-:Y:S01]  /*45a0*/  IMAD.WIDE R72, R107, 0x4, R72 ;  /* 0x000000046b487825 */ /* 0x004fe200078e0248 */
        /* <DEDUP_REMOVED lines=8> */
[----:B------:R-:W-:-:S02]  /*4630*/  LEA.HI.X.SX32 R57, R13, R153, 0x2, P6 ;  /* 0x000000990d397211 */ /* 0x000fc400030f16ff */
[----:B------:R-:W-:Y:S01]  /*4640*/  LEA R52, P6, R21, R43, 0x2 ;  /* 0x0000002b15347211 */ /* 0x000fe200078c10ff */
[----:B----4-:R-:W-:Y:S01]  /*4650*/  IMAD.WIDE R66, R107, 0x4, R66 ;  /* 0x000000046b427825 */ /* 0x010fe200078e0242 */
[----:B------:R-:W-:Y:S02]  /*4660*/  LEA.HI.X.SX32 R51, R37, R153, 0x2, P0 ;  /* 0x0000009925337211 */ /* 0x000fe400000f16ff */
[----:B------:R-:W-:Y:S01]  /*4670*/  LEA R44, P0, R157, R43, 0x2 ;  /* 0x0000002b9d2c7211 */ /* 0x000fe200078010ff */
[----:B-----5:R-:W-:Y:S01]  /*4680*/  IMAD.WIDE R64, R107, 0x4, R64 ;  /* 0x000000046b407825 */ /* 0x020fe200078e0240 */
[----:B------:R-:W-:Y:S02]  /*4690*/  LEA.HI.X.SX32 R53, R21, R153, 0x2, P6 ;  /* 0x0000009915357211 */ /* 0x000fe400030f16ff */
[----:B------:R-:W-:Y:S01]  /*46a0*/  LEA R48, P6, R156, R43, 0x2 ;  /* 0x0000002b9c307211 */ /* 0x000fe200078c10ff */
[----:B--2---:R-:W-:Y:S01]  /*46b0*/  IMAD.WIDE R62, R107, 0x4, R62 ;  /* 0x000000046b3e7825 */ /* 0x004fe200078e023e */
[----:B------:R-:W-:-:S02]  /*46c0*/  LEA.HI.X.SX32 R45, R157, R153, 0x2, P0 ;  /* 0x000000999d2d7211 */ /* 0x000fc400000f16ff */
[----:B------:R-:W-:Y:S01]  /*46d0*/  LOP3.LUT P0, RZ, R159, 0x1, RZ, 0xc0, !PT ;  /* 0x000000019fff7812 */ /* 0x000fe2000780c0ff */
[----:B------:R-:W-:Y:S01]  /*46e0*/  VIADD R159, R247, UR4 ;  /* 0x00000004f79f7c36 */ /* 0x000fe20008000000 */
[----:B------:R-:W-:Y:S01]  /*46f0*/  LEA.HI.X.SX32 R49, R156, R153, 0x2, P6 ;  /* 0x000000999c317211 */ /* 0x000fe200030f16ff */
[----:B-1----:R-:W-:Y:S01]  /*4700*/  IMAD.WIDE R60, R107, 0x4, R60 ;  /* 0x000000046b3c7825 */ /* 0x002fe200078e023c */
[----:B------:R-:W-:Y:S02]  /*4710*/  LEA R42, P6, R158, R43, 0x2 ;  /* 0x0000002b9e2a7211 */ /* 0x000fe400078c10ff */
[----:B------:R1:W-:Y:S01]  /*4720*/  LDGSTS.E [R159+0x4300], desc[UR10][R58.64], P5 ;  /* 0x043000003a9f7fae */ /* 0x0003e2000a92184a */
[----:B------:R-:W-:Y:S02]  /*4730*/  SHF.R.U64 R170, R164, 0x7, RZ ;  /* 0x00000007a4aa7819 */ /* 0x000fe400000012ff */
[----:B------:R-:W-:Y:S01]  /*4740*/  LEA.HI.X.SX32 R43, R158, R153, 0x2, P6 ;  /* 0x000000999e2b7211 */ /* 0x000fe200030f16ff */
[----:B------:R2:W-:Y:S01]  /*4750*/  LDGSTS.E [R159+0x4700], desc[UR10][R56.64], P5 ;  /* 0x04700000389f7fae */ /* 0x0005e2000a92184a */
[----:B------:R-:W-:-:S02]  /*4760*/  LOP3.LUT P6, RZ, R152, 0x1, RZ, 0xc0, !PT ;  /* 0x0000000198ff7812 */ /* 0x000fc400078cc0ff */
[----:B------:R-:W-:Y:S01]  /*4770*/  SHF.R.U64 R152, R164, 0xf, RZ ;  /* 0x0000000fa4987819 */ /* 0x000fe200000012ff */
[----:B------:R3:W-:Y:S04]  /*4780*/  LDGSTS.E [R159+0x4b00], desc[UR10][R54.64], P5 ;  /* 0x04b00000369f7fae */ /* 0x0007e8000a92184a */
[----:B------:R4:W-:Y:S01]  /*4790*/  LDGSTS.E [R159+0x4f00], desc[UR10][R52.64], P5 ;  /* 0x04f00000349f7fae */ /* 0x0009e2000a92184a */
[----:B-1----:R-:W-:-:S03]  /*47a0*/  IMAD.WIDE R58, R107, 0x4, R58 ;  /* 0x000000046b3a7825 */ /* 0x002fc600078e023a */
[----:B------:R1:W-:Y:S01]  /*47b0*/  LDGSTS.E [R159+0x5300], desc[UR10][R50.64], P5 ;  /* 0x05300000329f7fae */ /* 0x0003e2000a92184a */
[----:B--2---:R-:W-:-:S03]  /*47c0*/  IMAD.WIDE R56, R107, 0x4, R56 ;  /* 0x000000046b387825 */ /* 0x004fc600078e0238 */
[----:B------:R2:W-:Y:S01]  /*47d0*/  LDGSTS.E [R159+0x5700], desc[UR10][R48.64], P5 ;  /* 0x05700000309f7fae */ /* 0x0005e2000a92184a */
[----:B---3--:R-:W-:-:S03]  /*47e0*/  IMAD.WIDE R54, R107, 0x4, R54 ;  /* 0x000000046b367825 */ /* 0x008fc600078e0236 */
[----:B------:R3:W-:Y:S01]  /*47f0*/  LDGSTS.E [R159+0x5b00], desc[UR10][R44.64], P5 ;  /* 0x05b000002c9f7fae */ /* 0x0007e2000a92184a */
[----:B----4-:R-:W-:-:S03]  /*4800*/  IMAD.WIDE R52, R107, 0x4, R52 ;  /* 0x000000046b347825 */ /* 0x010fc600078e0234 */
[----:B------:R4:W-:Y:S01]  /*4810*/  LDGSTS.E [R159+0x5f00], desc[UR10][R42.64], P5 ;  /* 0x05f000002a9f7fae */ /* 0x0009e2000a92184a */
[----:B------:R-:W-:Y:S01]  /*4820*/  LOP3.LUT P5, RZ, R152, 0x1, RZ, 0xc0, !PT ;  /* 0x0000000198ff7812 */ /* 0x000fe200078ac0ff */
[----:B------:R-:W-:Y:S02]  /*4830*/  IMAD.WIDE R152, R175, 0x4, R122 ;  /* 0x00000004af987825 */ /* 0x000fe400078e027a */
[----:B------:R-:W0:Y:S02]  /*4840*/  LDGDEPBAR ;  /* 0x00000000000079af */ /* 0x000e240000000000 */
[C---:B-1----:R-:W-:Y:S01]  /*4850*/  IMAD.WIDE R50, R107.reuse, 0x4, R50 ;  /* 0x000000046b327825 */ /* 0x042fe200078e0232 */
[----:B------:R-:W-:Y:S03]  /*4860*/  BAR.SYNC.DEFER_BLOCKING 0x0 ;  /* 0x0000000000007b1d */ /* 0x000fe60000010000 */
[----:B--2---:R-:W-:-:S04]  /*4870*/  IMAD.WIDE R48, R107, 0x4, R48 ;  /* 0x000000046b307825 */ /* 0x004fc800078e0230 */
[----:B---3--:R-:W-:-:S04]  /*4880*/  IMAD.WIDE R44, R107, 0x4, R44 ;  /* 0x000000046b2c7825 */ /* 0x008fc800078e022c */
[----:B----4-:R-:W-:Y:S01]  /*4890*/  IMAD.WIDE R42, R107, 0x4, R42 ;  /* 0x000000046b2a7825 */ /* 0x010fe200078e022a */
[----:B------:R-:W-:Y:S01]  /*48a0*/  @!PT LDS RZ, [RZ] ;  /* 0x00000000fffff984 */ /* 0x000fe20000000800 */
[----:B------:R-:W-:Y:S01]  /*48b0*/  @!PT LDS RZ, [RZ] ;  /* 0x00000000fffff984 */ /* 0x000fe20000000800 */
[----:B------:R-:W-:Y:S01]  /*48c0*/  @!PT LDS RZ, [RZ] ;  /* 0x00000000fffff984 */ /* 0x000fe20000000800 */
[----:B------:R1:W-:Y:S01]  /*48d0*/  LDGSTS.E [R173+0x2000], desc[UR10][R152.64], P3 ;  /* 0x0200000098ad7fae */ /* 0x0003e2000992184a */
[----:B------:R-:W-:Y:S02]  /*48e0*/  LOP3.LUT P3, RZ, R168, 0x1, RZ, 0xc0, !PT ;  /* 0x00000001a8ff7812 */ /* 0x000fe4000786c0ff */
[----:B------:R-:W-:Y:S01]  /*48f0*/  SHF.R.U64 R168, R164, 0x3, RZ ;  /* 0x00000003a4a87819 */ /* 0x000fe200000012ff */
[----:B------:R-:W-:Y:S01]  /*4900*/  LDGSTS.E [R173+0x2400], desc[UR10][R154.64], P2 ;  /* 0x024000009aad7fae */ /* 0x000fe2000912184a */
[----:B------:R-:W-:-:S03]  /*4910*/  LOP3.LUT P2, RZ, R170, 0x1, RZ, 0xc0, !PT ;  /* 0x00000001aaff7812 */ /* 0x000fc6000784c0ff */
[----:B------:R2:W-:Y:S01]  /*4920*/  LDGSTS.E [R173+0x2800], desc[UR10][R148.64], P0 ;  /* 0x0280000094ad7fae */ /* 0x0005e2000812184a */
[----:B------:R-:W-:Y:S02]  /*4930*/  LOP3.LUT P0, RZ, R168, 0x1, RZ, 0xc0, !PT ;  /* 0x00000001a8ff7812 */ /* 0x000fe4000780c0ff */
[C---:B------:R-:W-:Y:S01]  /*4940*/  SHF.R.U64 R168, R164.reuse, 0x1e, RZ ;  /* 0x0000001ea4a87819 */ /* 0x040fe200000012ff */
[----:B------:R-:W-:Y:S01]  /*4950*/  LDGSTS.E [R173+0x2c00], desc[UR10][R150.64], P6 ;  /* 0x02c0000096ad7fae */ /* 0x000fe2000b12184a */
[----:B-1----:R-:W-:Y:S02]  /*4960*/  SHF.R.U64 R152, R164, 0x1a, RZ ;  /* 0x0000001aa4987819 */ /* 0x002fe400000012ff */
[----:B------:R-:W-:Y:S01]  /*4970*/  LOP3.LUT P6, RZ, R168, 0x1, RZ, 0xc0, !PT ;  /* 0x00000001a8ff7812 */ /* 0x000fe200078cc0ff */
[----:B------:R1:W-:Y:S01]  /*4980*/  LDGSTS.E [R173+0x3000], desc[UR10][R138.64], P5 ;  /* 0x030000008aad7fae */ /* 0x0003e2000a92184a */
[----:B------:R-:W-:-:S03]  /*4990*/  LOP3.LUT P5, RZ, R152, 0x1, RZ, 0xc0, !PT ;  /* 0x0000000198ff7812 */ /* 0x000fc600078ac0ff */
[----:B------:R3:W-:Y:S01]  /*49a0*/  LDGSTS.E [R173+0x3400], desc[UR10][R146.64], P3 ;  /* 0x0340000092ad7fae */ /* 0x0007e2000992184a */
[C---:B--2---:R-:W-:Y:S02]  /*49b0*/  SHF.R.U64 R149, R164.reuse, 0x16, RZ ;  /* 0x00000016a4957819 */ /* 0x044fe400000012ff */
[----:B------:R-:W-:Y:S01]  /*49c0*/  SHF.R.U64 R148, R164, 0x12, RZ ;  /* 0x00000012a4947819 */ /* 0x000fe200000012ff */
[----:B------:R2:W-:Y:S01]  /*49d0*/  LDGSTS.E [R173+0x3800], desc[UR10][R144.64], P2 ;  /* 0x0380000090ad7fae */ /* 0x0005e2000912184a */
[----:B------:R-:W-:Y:S02]  /*49e0*/  LOP3.LUT P2, RZ, R149, 0x1, RZ, 0xc0, !PT ;  /* 0x0000000195ff7812 */ /* 0x000fe4000784c0ff */
[----:B-1----:R-:W-:Y:S01]  /*49f0*/  IADD3 R138, P3, R177, R122, RZ ;  /* 0x0000007ab18a7210 */ /* 0x002fe20007f7e0ff */
[----:B------:R-:W-:Y:S03]  /*4a00*/  LDGSTS.E [R173+0x3c00], desc[UR10][R142.64], P0 ;  /* 0x03c000008ead7fae */ /* 0x000fe6000812184a */
[----:B------:R-:W-:-:S02]  /*4a10*/  LEA.HI.X.SX32 R139, R106, R123, 0x2, P3 ;  /* 0x0000007b6a8b7211 */ /* 0x000fc400018f16ff */
[----:B------:R-:W-:Y:S02]  /*4a20*/  LOP3.LUT P3, RZ, R148, 0x1, RZ, 0xc0, !PT ;  /* 0x0000000194ff7812 */ /* 0x000fe4000786c0ff */
[C---:B------:R-:W-:Y:S01]  /*4a30*/  SHF.R.U64 R148, R164.reuse, 0xe, RZ ;  /* 0x0000000ea4947819 */ /* 0x040fe200000012ff */
[----:B------:R-:W-:Y:S01]  /*4a40*/  IMAD.WIDE R138, R175, 0x4, R138 ;  /* 0x00000004af8a7825 */ /* 0x000fe200078e028a */
[C---:B---3--:R-:W-:Y:S02]  /*4a50*/  SHF.R.U64 R146, R164.reuse, 0xa, RZ ;  /* 0x0000000aa4927819 */ /* 0x048fe400000012ff */
[C---:B--2---:R-:W-:Y:S02]  /*4a60*/  SHF.R.U64 R145, R164.reuse, 0x6, RZ ;  /* 0x00000006a4917819 */ /* 0x044fe400000012ff */
[----:B------:R-:W-:Y:S01]  /*4a70*/  SHF.R.U64 R144, R164, 0x2, RZ ;  /* 0x00000002a4907819 */ /* 0x000fe200000012ff */
[----:B------:R1:W-:Y:S01]  /*4a80*/  LDGSTS.E [R169+0x2100], desc[UR10][R138.64], P6 ;  /* 0x021000008aa97fae */ /* 0x0003e2000b12184a */
[----:B------:R-:W-:-:S02]  /*4a90*/  LOP3.LUT P0, RZ, R148, 0x1, RZ, 0xc0, !PT ;  /* 0x0000000194ff7812 */ /* 0x000fc4000780c0ff */
[----:B------:R-:W-:Y:S01]  /*4aa0*/  LOP3.LUT P6, RZ, R146, 0x1, RZ, 0xc0, !PT ;  /* 0x0000000192ff7812 */ /* 0x000fe200078cc0ff */
[----:B------:R-:W-:Y:S01]  /*4ab0*/  LDGSTS.E [R169+0x2500], desc[UR10][R140.64], P5 ;  /* 0x025000008ca97fae */ /* 0x000fe2000a92184a */
[----:B------:R-:W-:-:S03]  /*4ac0*/  LOP3.LUT P5, RZ, R145, 0x1, RZ, 0xc0, !PT ;  /* 0x0000000191ff7812 */ /* 0x000fc600078ac0ff */
[----:B------:R2:W-:Y:S01]  /*4ad0*/  LDGSTS.E [R169+0x2900], desc[UR10][R134.64], P2 ;  /* 0x0290000086a97fae */ /* 0x0005e2000912184a */
[----:B------:R-:W-:-:S03]  /*4ae0*/  LOP3.LUT P2, RZ, R144, 0x1, RZ, 0xc0, !PT ;  /* 0x0000000190ff7812 */ /* 0x000fc6000784c0ff */
[----:B------:R3:W-:Y:S01]  /*4af0*/  LDGSTS.E [R169+0x2d00], desc[UR10][R136.64], P3 ;  /* 0x02d0000088a97fae */ /* 0x0007e2000992184a */
[----:B------:R-:W-:Y:S02]  /*4b00*/  ISETP.GE.AND P3, PT, R252, R171, PT ;  /* 0x000000abfc00720c */ /* 0x000fe40003f66270 */
[C---:B-1----:R-:W-:Y:S01]  /*4b10*/  SHF.R.U64 R139, R164.reuse, 0x1d, RZ ;  /* 0x0000001da48b7819 */ /* 0x042fe200000012ff */
[----:B------:R1:W-:Y:S01]  /*4b20*/  LDGSTS.E [R169+0x3100], desc[UR10][R132.64], P0 ;  /* 0x0310000084a97fae */ /* 0x0003e2000812184a */
[----:B------:R-:W-:Y:S02]  /*4b30*/  SHF.R.U64 R138, R164, 0x19, RZ ;  /* 0x00000019a48a7819 */ /* 0x000fe400000012ff */
[----:B------:R-:W-:Y:S01]  /*4b40*/  LOP3.LUT P0, RZ, R139, 0x1, RZ, 0xc0, !PT ;  /* 0x000000018bff7812 */ /* 0x000fe2000780c0ff */
[----:B------:R4:W-:Y:S01]  /*4b50*/  LDGSTS.E [R169+0x3500], desc[UR10][R126.64], P6 ;  /* 0x035000007ea97fae */ /* 0x0009e2000b12184a */
[----:B--2---:R-:W-:Y:S01]  /*4b60*/  IMAD R135, R106, 0x3c, RZ ;  /* 0x0000003c6a877824 */ /* 0x004fe200078e02ff */
[----:B------:R-:W-:Y:S01]  /*4b70*/  LOP3.LUT P6, RZ, R138, 0x1, RZ, 0xc0, !PT ;  /* 0x000000018aff7812 */ /* 0x000fe200078cc0ff */
[C---:B------:R-:W-:Y:S01]  /*4b80*/  IMAD R139, R106.reuse, 0x4c, RZ ;  /* 0x0000004c6a8b7824 */ /* 0x040fe200078e02ff */
[----:B------:R-:W-:Y:S01]  /*4b90*/  LDGSTS.E [R169+0x3900], desc[UR10][R130.64], P5 ;  /* 0x0390000082a97fae */ /* 0x000fe2000a92184a */
[----:B---3--:R-:W-:Y:S01]  /*4ba0*/  IMAD R137, R106, 0x48, RZ ;  /* 0x000000486a897824 */ /* 0x008fe200078e02ff */
[----:B------:R-:W-:-:S02]  /*4bb0*/  SHF.R.U64 R138, R164, 0x15, RZ ;  /* 0x00000015a48a7819 */ /* 0x000fc400000012ff */
[----:B------:R2:W-:Y:S01]  /*4bc0*/  LDGSTS.E [R169+0x3d00], desc[UR10][R128.64], P2 ;  /* 0x03d0000080a97fae */ /* 0x0005e2000912184a */
[----:B-1----:R-:W-:Y:S01]  /*4bd0*/  IMAD R133, R106, 0x2c, RZ ;  /* 0x0000002c6a857824 */ /* 0x002fe200078e02ff */
[----:B------:R-:W-:Y:S02]  /*4be0*/  ISETP.GT.AND P2, PT, R4, 0x3f, PT ;  /* 0x0000003f0400780c */ /* 0x000fe40003f44270 */
[----:B------:R-:W-:Y:S02]  /*4bf0*/  SEL R132, RZ, 0x4, P3 ;  /* 0x00000004ff847807 */ /* 0x000fe40001800000 */
[----:B----4-:R-:W-:Y:S02]  /*4c00*/  IADD3 R126, P3, R133, R110, RZ ;  /* 0x0000006e857e7210 */ /* 0x010fe40007f7e0ff */
[----:B------:R-:W-:Y:S02]  /*4c10*/  SEL R136, R132, RZ, P2 ;  /* 0x000000ff84887207 */ /* 0x000fe40001000000 */
[----:B------:R-:W-:-:S02]  /*4c20*/  LEA.HI.X.SX32 R127, R188, R111, 0x2, P3 ;  /* 0x0000006fbc7f7211 */ /* 0x000fc400018f16ff */
[-C--:B--2---:R-:W-:Y:S02]  /*4c30*/  IADD3 R128, P2, R135, R110.reuse, RZ ;  /* 0x0000006e87807210 */ /* 0x084fe40007f5e0ff */
[----:B------:R-:W-:Y:S01]  /*4c40*/  IADD3 R132, P3, R137, R110, RZ ;  /* 0x0000006e89847210 */ /* 0x000fe20007f7e0ff */
[----:B------:R-:W-:Y:S01]  /*4c50*/  IMAD.WIDE R126, R175, 0x4, R126 ;  /* 0x00000004af7e7825 */ /* 0x000fe200078e027e */
[----:B------:R-:W-:Y:S02]  /*4c60*/  LEA.HI.X.SX32 R129, R187, R111, 0x2, P2 ;  /* 0x0000006fbb817211 */ /* 0x000fe400010f16ff */
[----:B------:R-:W-:Y:S02]  /*4c70*/  LEA R134, P2, R106, R122, 0x3 ;  /* 0x0000007a6a867211 */ /* 0x000fe400078418ff */
[----:B------:R-:W-:Y:S01]  /*4c80*/  IADD3 R130, P5, R184, R110, RZ ;  /* 0x0000006eb8827210 */ /* 0x000fe20007fbe0ff */
[----:B------:R-:W-:Y:S01]  /*4c90*/  IMAD.WIDE R128, R175, 0x4, R128 ;  /* 0x00000004af807825 */ /* 0x000fe200078e0280 */
[----:B------:R-:W-:-:S02]  /*4ca0*/  SHF.R.U64 R137, R164, 0x11, RZ ;  /* 0x00000011a4897819 */ /* 0x000fc400000012ff */
[----:B------:R-:W-:Y:S02]  /*4cb0*/  LEA.HI.X.SX32 R133, R181, R111, 0x2, P3 ;  /* 0x0000006fb5857211 */ /* 0x000fe400018f16ff */
[----:B------:R-:W-:Y:S02]  /*4cc0*/  LEA.HI.X.SX32 R135, R183, R123, 0x2, P2 ;  /* 0x0000007bb7877211 */ /* 0x000fe400010f16ff */
[-C--:B------:R-:W-:Y:S01]  /*4cd0*/  IADD3 R122, P3, R139, R110.reuse, RZ ;  /* 0x0000006e8b7a7210 */ /* 0x080fe20007f7e0ff */
[----:B------:R-:W-:Y:S01]  /*4ce0*/  IMAD.WIDE R132, R175, 0x4, R132 ;  /* 0x00000004af847825 */ /* 0x000fe200078e0284 */
[----:B------:R-:W-:Y:S02]  /*4cf0*/  LEA.HI.X.SX32 R131, R189, R111, 0x2, P5 ;  /* 0x0000006fbd837211 */ /* 0x000fe400028f16ff */
[----:B------:R-:W-:Y:S01]  /*4d00*/  IADD3 R110, P5, R179, R110, RZ ;  /* 0x0000006eb36e7210 */ /* 0x000fe20007fbe0ff */
[----:B------:R-:W-:Y:S01]  /*4d10*/  IMAD.WIDE R134, R175, 0x4, R134 ;  /* 0x00000004af867825 */ /* 0x000fe200078e0286 */
[----:B------:R-:W-:-:S02]  /*4d20*/  LOP3.LUT P2, RZ, R137, 0x1, RZ, 0xc0, !PT ;  /* 0x0000000189ff7812 */ /* 0x000fc4000784c0ff */
[----:B------:R-:W-:Y:S01]  /*4d30*/  SHF.R.U64 R137, R164, 0xd, RZ ;  /* 0x0000000da4897819 */ /* 0x000fe200000012ff */
[C---:B------:R-:W-:Y:S01]  /*4d40*/  IMAD.WIDE R130, R175.reuse, 0x4, R130 ;  /* 0x00000004af827825 */ /* 0x040fe200078e0282 */
[-C--:B------:R-:W-:Y:S01]  /*4d50*/  LEA.HI.X.SX32 R123, R180, R111.reuse, 0x2, P3 ;  /* 0x0000006fb47b7211 */ /* 0x080fe200018f16ff */
[----:B------:R-:W-:Y:S01]  /*4d60*/  LDGSTS.E [R165+0x2200], desc[UR10][R134.64], P0 ;  /* 0x0220000086a57fae */ /* 0x000fe2000812184a */
[----:B------:R-:W-:Y:S02]  /*4d70*/  LOP3.LUT P3, RZ, R138, 0x1, RZ, 0xc0, !PT ;  /* 0x000000018aff7812 */ /* 0x000fe4000786c0ff */
[----:B------:R-:W-:Y:S01]  /*4d80*/  LEA.HI.X.SX32 R111, R182, R111, 0x2, P5 ;  /* 0x0000006fb66f7211 */ /* 0x000fe200028f16ff */
[----:B------:R1:W-:Y:S01]  /*4d90*/  LDGSTS.E [R165+0x2600], desc[UR10][R118.64], P6 ;  /* 0x0260000076a57fae */ /* 0x0003e2000b12184a */
[----:B------:R-:W-:Y:S01]  /*4da0*/  SHF.R.U64 R138, R164, 0x9, RZ ;  /* 0x00000009a48a7819 */ /* 0x000fe200000012ff */
[----:B------:R-:W-:Y:S01]  /*4db0*/  IMAD.WIDE R122, R175, 0x4, R122 ;  /* 0x00000004af7a7825 */ /* 0x000fe200078e027a */
[----:B------:R-:W-:-:S02]  /*4dc0*/  LOP3.LUT P5, RZ, R137, 0x1, RZ, 0xc0, !PT ;  /* 0x0000000189ff7812 */ /* 0x000fc400078ac0ff */
[----:B------:R-:W-:Y:S01]  /*4dd0*/  LOP3.LUT P0, RZ, R138, 0x1, RZ, 0xc0, !PT ;  /* 0x000000018aff7812 */ /* 0x000fe2000780c0ff */
[----:B------:R-:W-:Y:S01]  /*4de0*/  IMAD.WIDE R110, R175, 0x4, R110 ;  /* 0x00000004af6e7825 */ /* 0x000fe200078e026e */
[C---:B------:R-:W-:Y:S02]  /*4df0*/  SHF.R.U64 R137, R164.reuse, 0x5, RZ ;  /* 0x00000005a4897819 */ /* 0x040fe400000012ff */
[C---:B------:R-:W-:Y:S01]  /*4e00*/  SHF.R.U64 R138, R164.reuse, 0x1, RZ ;  /* 0x00000001a48a7819 */ /* 0x040fe200000012ff */
[----:B------:R2:W-:Y:S01]  /*4e10*/  LDGSTS.E [R165+0x2a00], desc[UR10][R114.64], P3 ;  /* 0x02a0000072a57fae */ /* 0x0005e2000992184a */
[----:B------:R-:W-:Y:S02]  /*4e20*/  LOP3.LUT P6, RZ, R137, 0x1, RZ, 0xc0, !PT ;  /* 0x0000000189ff7812 */ /* 0x000fe400078cc0ff */
[C---:B------:R-:W-:Y:S01]  /*4e30*/  SHF.R.U64 R137, R164.reuse, 0x1c, RZ ;  /* 0x0000001ca4897819 */ /* 0x040fe200000012ff */
[----:B------:R3:W-:Y:S01]  /*4e40*/  LDGSTS.E [R165+0x2e00], desc[UR10][R116.64], P2 ;  /* 0x02e0000074a57fae */ /* 0x0007e2000912184a */
[----:B-1----:R-:W-:-:S02]  /*4e50*/  SHF.R.U64 R118, R164, 0x18, RZ ;  /* 0x00000018a4767819 */ /* 0x002fc400000012ff */
[----:B------:R-:W-:Y:S01]  /*4e60*/  LOP3.LUT P3, RZ, R138, 0x1, RZ, 0xc0, !PT ;  /* 0x000000018aff7812 */ /* 0x000fe2000786c0ff */
[----:B------:R3:W-:Y:S01]  /*4e70*/  LDGSTS.E [R165+0x3200], desc[UR10][R132.64], P5 ;  /* 0x0320000084a57fae */ /* 0x0007e2000a92184a */
[----:B------:R-:W-:Y:S02]  /*4e80*/  LOP3.LUT P2, RZ, R137, 0x1, RZ, 0xc0, !PT ;  /* 0x0000000189ff7812 */ /* 0x000fe4000784c0ff */
[----:B------:R-:W-:Y:S01]  /*4e90*/  SHF.R.U64 R119, R164, 0x14, RZ ;  /* 0x00000014a4777819 */ /* 0x000fe200000012ff */
[----:B------:R3:W-:Y:S01]  /*4ea0*/  LDGSTS.E [R165+0x3600], desc[UR10][R112.64], P0 ;  /* 0x0360000070a57fae */ /* 0x0007e2000812184a */
[----:B------:R-:W-:Y:S02]  /*4eb0*/  LOP3.LUT P5, RZ, R118, 0x1, RZ, 0xc0, !PT ;  /* 0x0000000176ff7812 */ /* 0x000fe400078ac0ff */
[----:B------:R-:W-:Y:S01]  /*4ec0*/  LOP3.LUT P0, RZ, R119, 0x1, RZ, 0xc0, !PT ;  /* 0x0000000177ff7812 */ /* 0x000fe2000780c0ff */
[----:B------:R3:W-:Y:S01]  /*4ed0*/  LDGSTS.E [R165+0x3a00], desc[UR10][R124.64], P6 ;  /* 0x03a000007ca57fae */ /* 0x0007e2000b12184a */
[----:B------:R-:W-:-:S02]  /*4ee0*/  SHF.R.U64 R118, R164, 0x10, RZ ;  /* 0x00000010a4767819 */ /* 0x000fc400000012ff */
[C---:B--2---:R-:W-:Y:S01]  /*4ef0*/  SHF.R.U64 R115, R164.reuse, 0xc, RZ ;  /* 0x0000000ca4737819 */ /* 0x044fe200000012ff */
[----:B------:R3:W-:Y:S01]  /*4f00*/  LDGSTS.E [R165+0x3e00], desc[UR10][R120.64], P3 ;  /* 0x03e0000078a57fae */ /* 0x0007e2000992184a */
[C---:B------:R-:W-:Y:S02]  /*4f10*/  SHF.R.U64 R114, R164.reuse, 0x8, RZ ;  /* 0x00000008a4727819 */ /* 0x040fe400000012ff */
[----:B------:R-:W-:Y:S01]  /*4f20*/  SHF.R.U64 R164, R164, 0x4, RZ ;  /* 0x00000004a4a47819 */ /* 0x000fe200000012ff */
[----:B------:R3:W-:Y:S01]  /*4f30*/  LDGSTS.E [R163+0x2300], desc[UR10][R130.64], P2 ;  /* 0x0230000082a37fae */ /* 0x0007e2000912184a */
[----:B------:R-:W-:Y:S02]  /*4f40*/  LOP3.LUT P6, RZ, R118, 0x1, RZ, 0xc0, !PT ;  /* 0x0000000176ff7812 */ /* 0x000fe400078cc0ff */
[----:B------:R-:W-:Y:S01]  /*4f50*/  LOP3.LUT P3, RZ, R115, 0x1, RZ, 0xc0, !PT ;  /* 0x0000000173ff7812 */ /* 0x000fe2000786c0ff */
[----:B------:R3:W-:Y:S01]  /*4f60*/  LDGSTS.E [R163+0x2700], desc[UR10][R110.64], P5 ;  /* 0x027000006ea37fae */ /* 0x0007e2000a92184a */
[----:B------:R-:W-:-:S02]  /*4f70*/  LOP3.LUT P2, RZ, R114, 0x1, RZ, 0xc0, !PT ;  /* 0x0000000172ff7812 */ /* 0x000fc4000784c0ff */
[----:B------:R-:W-:Y:S01]  /*4f80*/  LOP3.LUT P5, RZ, R164, 0x1, RZ, 0xc0, !PT ;  /* 0x00000001a4ff7812 */ /* 0x000fe200078ac0ff */
[----:B------:R3:W-:Y:S01]  /*4f90*/  LDGSTS.E [R163+0x2b00], desc[UR10][R126.64], P0 ;  /* 0x02b000007ea37fae */ /* 0x0007e2000812184a */
[----:B------:R-:W-:-:S05]  /*4fa0*/  ISETP.NE.U32.AND P0, PT, R136, RZ, PT ;  /* 0x000000ff8800720c */ /* 0x000fca0003f05070 */
[----:B------:R3:W-:Y:S04]  /*4fb0*/  LDGSTS.E [R163+0x2f00], desc[UR10][R128.64], P6 ;  /* 0x02f0000080a37fae */ /* 0x0007e8000b12184a */
[----:B------:R3:W-:Y:S04]  /*4fc0*/  LDGSTS.E [R163+0x3300], desc[UR10][R122.64], P3 ;  /* 0x033000007aa37fae */ /* 0x0007e8000992184a */
[----:B------:R3:W-:Y:S04]  /*4fd0*/  LDGSTS.E [R163+0x3700], desc[UR10][R46.64], P2 ;  /* 0x037000002ea37fae */ /* 0x0007e8000912184a */
[----:B------:R3:W-:Y:S04]  /*4fe0*/  LDGSTS.E [R163+0x3b00], desc[UR10][R108.64], P5 ;  /* 0x03b000006ca37fae */ /* 0x0007e8000a92184a */
[----:B------:R3:W-:Y:S04]  /*4ff0*/  LDGSTS.E [R163+0x3f00], desc[UR10][R38.64], !P4 ;  /* 0x03f0000026a37fae */ /* 0x0007e8000e12184a */
[----:B------:R-:W0:Y:S04]  /*5000*/  LDGDEPBAR ;  /* 0x00000000000079af */ /* 0x000e280000000000 */
[----:B------:R3:W-:Y:S04]  /*5010*/  LDGSTS.E [R162+0x6000], desc[UR10][R104.64], P0 ;  /* 0x0600000068a27fae */ /* 0x0007e8000812184a */
        /* <DEDUP_REMOVED lines=31> */
[----:B------:R-:W0:Y:S01]  /*5210*/  LDGDEPBAR ;  /* 0x00000000000079af */ /* 0x000e220000000000 */
[----:B------:R-:W-:Y:S05]  /*5220*/  @P1 BRA `(.L_x_0) ;  /* 0x0000000000881947 */ /* 0x000fea0003800000 */
[----:B------:R-:W-:Y:S01]  /*5230*/  IMAD.SHL.U32 R244, R244, 0x20, RZ ;  /* 0x00000020f4f47824 */ /* 0x000fe200078e00ff */
[----:B---3--:R-:W-:Y:S02]  /*5240*/  CS2R R80, SRZ ;  /* 0x0000000000507805 */ /* 0x008fe4000001ff00 */
[----:B------:R-:W-:Y:S02]  /*5250*/  CS2R R82, SRZ ;  /* 0x0000000000527805 */ /* 0x000fe4000001ff00 */
[----:B------:R-:W-:Y:S02]  /*5260*/  CS2R R88, SRZ ;  /* 0x0000000000587805 */ /* 0x000fe4000001ff00 */
[----:B------:R-:W-:Y:S02]  /*5270*/  CS2R R90, SRZ ;  /* 0x00000000005a7805 */ /* 0x000fe4000001ff00 */
[----:B------:R-:W-:Y:S02]  /*5280*/  CS2R R100, SRZ ;  /* 0x0000000000647805 */ /* 0x000fe4000001ff00 */
[----:B------:R-:W-:-:S02]  /*5290*/  CS2R R102, SRZ ;  /* 0x0000000000667805 */ /* 0x000fc4000001ff00 */
[----:B------:R-:W-:Y:S02]  /*52a0*/  CS2R R96, SRZ ;  /* 0x0000000000607805 */ /* 0x000fe4000001ff00 */
        /* <DEDUP_REMOVED lines=24> */
[----:B------:R-:W-:Y:S01]  /*5430*/  CS2R R114, SRZ ;  /* 0x0000000000727805 */ /* 0x000fe2000001ff00 */
[----:B------:R-:W-:Y:S06]  /*5440*/  BRA `(.L_x_1) ;  /* 0x0000003400347947 */ /* 0x000fec0003800000 */
.L_x_0:
[----:B---3--:R-:W-:Y:S01]  /*5450*/  SHF.R.S32.HI R38, RZ, 0x1f, R5 ;  /* 0x0000001fff267819 */ /* 0x008fe20000011405 */
[----:B------:R-:W-:Y:S01]  /*5460*/  IMAD.SHL.U32 R55, R107, 0x8, RZ ;  /* 0x000000086b377824 */ /* 0x000fe200078e00ff */
[----:B------:R-:W-:Y:S01]  /*5470*/  SHF.R.S32.HI R41, RZ, 0x1f, R166 ;  /* 0x0000001fff297819 */ /* 0x000fe200000114a6 */
[----:B------:R-:W-:Y:S01]  /*5480*/  IMAD.SHL.U32 R244, R244, 0x20, RZ ;  /* 0x00000020f4f47824 */ /* 0x000fe200078e00ff */
[----:B------:R-:W-:Y:S02]  /*5490*/  SHF.L.U64.HI R39, R5, 0x2, R38 ;  /* 0x0000000205277819 */ /* 0x000fe40000010226 */
[----:B------:R-:W-:Y:S02]  /*54a0*/  CS2R R80, SRZ ;  /* 0x0000000000507805 */ /* 0x000fe4000001ff00 */
[----:B------:R-:W-:Y:S02]  /*54b0*/  SHF.R.S32.HI R38, RZ, 0x1f, R107 ;  /* 0x0000001fff267819 */ /* 0x000fe4000001146b */
[----:B------:R-:W-:-:S02]  /*54c0*/  CS2R R82, SRZ ;  /* 0x0000000000527805 */ /* 0x000fc4000001ff00 */
[----:B------:R-:W-:Y:S02]  /*54d0*/  SHF.L.U64.HI R5, R166, 0x2, R41 ;  /* 0x00000002a6057819 */ /* 0x000fe40000010229 */
[----:B------:R-:W-:Y:S02]  /*54e0*/  CS2R R88, SRZ ;  /* 0x0000000000587805 */ /* 0x000fe4000001ff00 */
[----:B------:R-:W-:Y:S02]  /*54f0*/  SHF.R.S32.HI R47, RZ, 0x1f, R158 ;  /* 0x0000001fff2f7819 */ /* 0x000fe4000001149e */
[----:B------:R-:W-:Y:S02]  /*5500*/  CS2R R90, SRZ ;  /* 0x00000000005a7805 */ /* 0x000fe4000001ff00 */
[----:B------:R-:W-:Y:S02]  /*5510*/  SHF.R.S32.HI R43, RZ, 0x1f, R32 ;  /* 0x0000001fff2b7819 */ /* 0x000fe40000011420 */
[----:B------:R-:W-:-:S02]  /*5520*/  CS2R R100, SRZ ;  /* 0x0000000000647805 */ /* 0x000fc4000001ff00 */
[----:B------:R-:W-:Y:S02]  /*5530*/  SHF.R.S32.HI R41, RZ, 0x1f, R4 ;  /* 0x0000001fff297819 */ /* 0x000fe40000011404 */
[----:B------:R-:W-:Y:S02]  /*5540*/  CS2R R102, SRZ ;  /* 0x0000000000667805 */ /* 0x000fe4000001ff00 */
[----:B------:R-:W-:Y:S02]  /*5550*/  SHF.L.U64.HI R173, R107, 0x3, R38 ;  /* 0x000000036bad7819 */ /* 0x000fe40000010226 */
[----:B------:R-:W-:Y:S02]  /*5560*/  CS2R R96, SRZ ;  /* 0x0000000000607805 */ /* 0x000fe4000001ff00 */
[----:B------:R-:W-:Y:S02]  /*5570*/  LEA R53, P0, R158, R55, 0x2 ;  /* 0x000000379e357211 */ /* 0x000fe400078010ff */
[----:B------:R-:W-:-:S02]  /*5580*/  CS2R R98, SRZ ;  /* 0x0000000000627805 */ /* 0x000fc4000001ff00 */
[----:B------:R-:W-:Y:S02]  /*5590*/  LEA R49, P2, R32, R55, 0x2 ;  /* 0x0000003720317211 */ /* 0x000fe400078410ff */
[----:B------:R-:W-:Y:S02]  /*55a0*/  CS2R R92, SRZ ;  /* 0x00000000005c7805 */ /* 0x000fe4000001ff00 */
[----:B------:R-:W-:Y:S02]  /*55b0*/  LEA.HI R178, R41, R4, RZ, 0x5 ;  /* 0x0000000429b27211 */ /* 0x000fe400078f28ff */
[----:B------:R-:W-:Y:S02]  /*55c0*/  CS2R R94, SRZ ;  /* 0x00000000005e7805 */ /* 0x000fe4000001ff00 */
[----:B------:R-:W-:Y:S02]  /*55d0*/  LEA.HI.X R54, R158, R173, R47, 0x2, P0 ;  /* 0x000000ad9e367211 */ /* 0x000fe400000f142f */
[----:B------:R-:W-:-:S02]  /*55e0*/  CS2R R84, SRZ ;  /* 0x0000000000547805 */ /* 0x000fc4000001ff00 */
[----:B------:R-:W-:Y:S02]  /*55f0*/  LEA.HI.X R50, R32, R173, R43, 0x2, P2 ;  /* 0x000000ad20327211 */ /* 0x000fe400010f142b */
[----:B------:R-:W-:Y:S02]  /*5600*/  CS2R R86, SRZ ;  /* 0x0000000000567805 */ /* 0x000fe4000001ff00 */
[----:B------:R-:W-:Y:S02]  /*5610*/  SHF.R.S32.HI R41, RZ, 0x1f, R26 ;  /* 0x0000001fff297819 */ /* 0x000fe4000001141a */
[----:B------:R-:W-:Y:S02]  /*5620*/  CS2R R76, SRZ ;  /* 0x00000000004c7805 */ /* 0x000fe4000001ff00 */
[----:B------:R-:W-:Y:S02]  /*5630*/  SHF.R.S32.HI R32, RZ, 0x1f, R35 ;  /* 0x0000001fff207819 */ /* 0x000fe40000011423 */
[----:B------:R-:W-:-:S02]  /*5640*/  CS2R R78, SRZ ;  /* 0x00000000004e7805 */ /* 0x000fc4000001ff00 */
[CC--:B------:R-:W-:Y:S02]  /*5650*/  LEA R47, P0, R26.reuse, R55.reuse, 0x2 ;  /* 0x000000371a2f7211 */ /* 0x0c0fe400078010ff */
[----:B------:R-:W-:Y:S02]  /*5660*/  CS2R R72, SRZ ;  /* 0x0000000000487805 */ /* 0x000fe4000001ff00 */
[----:B------:R-:W-:Y:S02]  /*5670*/  LEA R42, P2, R35, R55, 0x2 ;  /* 0x00000037232a7211 */ /* 0x000fe400078410ff */
        /* <DEDUP_REMOVED lines=9> */
[-C--:B------:R-:W-:Y:S02]  /*5710*/  LEA R32, P0, R24, R55.reuse, 0x2 ;  /* 0x0000003718207211 */ /* 0x080fe400078010ff */
[----:B------:R-:W-:Y:S02]  /*5720*/  CS2R R60, SRZ ;  /* 0x00000000003c7805 */ /* 0x000fe4000001ff00 */
[----:B------:R-:W-:Y:S02]  /*5730*/  LEA R122, P2, R34, R55, 0x2 ;  /* 0x00000037227a7211 */ /* 0x000fe400078410ff */
[----:B------:R-:W-:Y:S02]  /*5740*/  CS2R R62, SRZ ;  /* 0x00000000003e7805 */ /* 0x000fe4000001ff00 */
[----:B------:R-:W-:Y:S02]  /*5750*/  SHF.R.S32.HI R45, RZ, 0x1f, R36 ;  /* 0x0000001fff2d7819 */ /* 0x000fe40000011424 */
[----:B------:R-:W-:-:S02]  /*5760*/  CS2R R56, SRZ ;  /* 0x0000000000387805 */ /* 0x000fc4000001ff00 */
[----:B------:R-:W-:Y:S02]  /*5770*/  LEA R51, P1, R36, R55, 0x2 ;  /* 0x0000003724337211 */ /* 0x000fe400078210ff */
[----:B------:R-:W-:Y:S02]  /*5780*/  CS2R R58, SRZ ;  /* 0x00000000003a7805 */ /* 0x000fe4000001ff00 */
[-C--:B------:R-:W-:Y:S02]  /*5790*/  LEA.HI.X R43, R24, R173.reuse, R43, 0x2, P0 ;  /* 0x000000ad182b7211 */ /* 0x080fe400000f142b */
[----:B------:R-:W-:Y:S02]  /*57a0*/  CS2R R104, SRZ ;  /* 0x0000000000687805 */ /* 0x000fe4000001ff00 */
[----:B------:R-:W-:Y:S02]  /*57b0*/  LEA.HI.X R35, R34, R173, R35, 0x2, P2 ;  /* 0x000000ad22237211 */ /* 0x000fe400010f1423 */
[----:B------:R-:W-:-:S02]  /*57c0*/  CS2R R112, SRZ ;  /* 0x0000000000707805 */ /* 0x000fc4000001ff00 */
[----:B------:R-:W-:Y:S02]  /*57d0*/  LEA.HI.X R52, R36, R173, R45, 0x2, P1 ;  /* 0x000000ad24347211 */ /* 0x000fe400008f142d */
[----:B------:R-:W-:Y:S02]  /*57e0*/  CS2R R114, SRZ ;  /* 0x0000000000727805 */ /* 0x000fe4000001ff00 */
[----:B------:R-:W-:Y:S01]  /*57f0*/  SHF.R.S32.HI R24, RZ, 0x1f, R33 ;  /* 0x0000001fff187819 */ /* 0x000fe20000011421 */
[----:B------:R-:W-:Y:S01]  /*5800*/  UMOV UR5, 0x1 ;  /* 0x0000000100057882 */ /* 0x000fe20000000000 */
[-C--:B------:R-:W-:Y:S02]  /*5810*/  LEA R138, P2, R33, R55.reuse, 0x2 ;  /* 0x00000037218a7211 */ /* 0x080fe400078410ff */
[----:B------:R-:W-:Y:S02]  /*5820*/  SHF.R.S32.HI R36, RZ, 0x1f, R157 ;  /* 0x0000001fff247819 */ /* 0x000fe4000001149d */
[----:B------:R-:W-:-:S02]  /*5830*/  LEA R45, P1, R157, R55, 0x2 ;  /* 0x000000379d2d7211 */ /* 0x000fc400078210ff */
[----:B------:R-:W-:Y:S02]  /*5840*/  SHF.R.S32.HI R4, RZ, 0x1f, R31 ;  /* 0x0000001fff047819 */ /* 0x000fe4000001141f */
[----:B------:R-:W-:Y:S02]  /*5850*/  LEA R40, P3, R31, R55, 0x2 ;  /* 0x000000371f287211 */ /* 0x000fe400078610ff */
[-C--:B------:R-:W-:Y:S02]  /*5860*/  LEA.HI.X R137, R33, R173.reuse, R24, 0x2, P2 ;  /* 0x000000ad21897211 */ /* 0x080fe400010f1418 */
[-C--:B------:R-:W-:Y:S01]  /*5870*/  LEA.HI.X R46, R157, R173.reuse, R36, 0x2, P1 ;  /* 0x000000ad9d2e7211 */ /* 0x080fe200008f1424 */
[----:B------:R-:W1:Y:S01]  /*5880*/  S2R R33, SR_TID.X ;  /* 0x0000000000217919 */ /* 0x000e620000002100 */
[----:B------:R-:W-:Y:S02]  /*5890*/  LEA.HI.X R36, R31, R173, R4, 0x2, P3 ;  /* 0x000000ad1f247211 */ /* 0x000fe400018f1404 */
[----:B------:R-:W-:-:S02]  /*58a0*/  SHF.R.S32.HI R41, RZ, 0x1f, R156 ;  /* 0x0000001fff297819 */ /* 0x000fc4000001149c */
[----:B------:R-:W-:Y:S02]  /*58b0*/  SHF.R.S32.HI R31, RZ, 0x1f, R30 ;  /* 0x0000001fff1f7819 */ /* 0x000fe4000001141e */
[-C--:B------:R-:W-:Y:S02]  /*58c0*/  LEA R120, P1, R156, R55.reuse, 0x2 ;  /* 0x000000379c787211 */ /* 0x080fe400078210ff */
[----:B------:R-:W-:Y:S02]  /*58d0*/  LEA R132, P3, R30, R55, 0x2 ;  /* 0x000000371e847211 */ /* 0x000fe400078610ff */
[-C--:B------:R-:W-:Y:S02]  /*58e0*/  LEA.HI.X R41, R156, R173.reuse, R41, 0x2, P1 ;  /* 0x000000ad9c297211 */ /* 0x080fe400008f1429 */
[----:B------:R-:W-:Y:S02]  /*58f0*/  LEA.HI.X R123, R30, R173, R31, 0x2, P3 ;  /* 0x000000ad1e7b7211 */ /* 0x000fe400018f141f */
[----:B------:R-:W-:-:S02]  /*5900*/  SHF.R.S32.HI R30, RZ, 0x1f, R23 ;  /* 0x0000001fff1e7819 */ /* 0x000fc40000011417 */
[----:B------:R-:W-:Y:S02]  /*5910*/  SHF.R.S32.HI R26, RZ, 0x1f, R37 ;  /* 0x0000001fff1a7819 */ /* 0x000fe40000011425 */
[----:B------:R-:W-:Y:S02]  /*5920*/  SHF.R.S32.HI R4, RZ, 0x1f, R27 ;  /* 0x0000001fff047819 */ /* 0x000fe4000001141b */
[-C--:B------:R-:W-:Y:S02]  /*5930*/  LEA R134, P0, R23, R55.reuse, 0x2 ;  /* 0x0000003717867211 */ /* 0x080fe400078010ff */
[-C--:B------:R-:W-:Y:S02]  /*5940*/  LEA R136, P1, R37, R55.reuse, 0x2 ;  /* 0x0000003725887211 */ /* 0x080fe400078210ff */
[----:B------:R-:W-:Y:S02]  /*5950*/  LEA R140, P3, R27, R55, 0x2 ;  /* 0x000000371b8c7211 */ /* 0x000fe400078610ff */
[----:B------:R-:W-:-:S02]  /*5960*/  LEA.HI.X R133, R23, R173, R30, 0x2, P0 ;  /* 0x000000ad17857211 */ /* 0x000fc400000f141e */
[-C--:B------:R-:W-:Y:S02]  /*5970*/  LEA.HI.X R26, R37, R173.reuse, R26, 0x2, P1 ;  /* 0x000000ad251a7211 */ /* 0x080fe400008f141a */
[----:B------:R-:W-:Y:S02]  /*5980*/  LEA.HI.X R139, R27, R173, R4, 0x2, P3 ;  /* 0x000000ad1b8b7211 */ /* 0x000fe400018f1404 */
[----:B------:R-:W-:Y:S02]  /*5990*/  SHF.R.S32.HI R27, RZ, 0x1f, R22 ;  /* 0x0000001fff1b7819 */ /* 0x000fe40000011416 */
[----:B------:R-:W-:Y:S02]  /*59a0*/  SHF.R.S32.HI R24, RZ, 0x1f, R21 ;  /* 0x0000001fff187819 */ /* 0x000fe40000011415 */
[----:B------:R-:W-:Y:S02]  /*59b0*/  SHF.R.S32.HI R23, RZ, 0x1f, R20 ;  /* 0x0000001fff177819 */ /* 0x000fe40000011414 */
[----:B------:R-:W-:-:S02]  /*59c0*/  SHF.R.S32.HI R4, RZ, 0x1f, R19 ;  /* 0x0000001fff047819 */ /* 0x000fc40000011413 */
[-C--:B------:R-:W-:Y:S02]  /*59d0*/  LEA R142, P0, R22, R55.reuse, 0x2 ;  /* 0x00000037168e7211 */ /* 0x080fe400078010ff */
[-C--:B------:R-:W-:Y:S02]  /*59e0*/  LEA R144, P1, R21, R55.reuse, 0x2 ;  /* 0x0000003715907211 */ /* 0x080fe400078210ff */
[-C--:B------:R-:W-:Y:S02]  /*59f0*/  LEA R146, P2, R20, R55.reuse, 0x2 ;  /* 0x0000003714927211 */ /* 0x080fe400078410ff */
[----:B------:R-:W-:Y:S02]  /*5a00*/  LEA R148, P3, R19, R55, 0x2 ;  /* 0x0000003713947211 */ /* 0x000fe400078610ff */
[-C--:B------:R-:W-:Y:S02]  /*5a10*/  LEA.HI.X R141, R22, R173.reuse, R27, 0x2, P0 ;  /* 0x000000ad168d7211 */ /* 0x080fe400000f141b */
        /* <DEDUP_REMOVED lines=39> */
[C---:B-1----:R-:W-:Y:S02]  /*5c90*/  LOP3.LUT R8, R33.reuse, 0x7, RZ, 0xc0, !PT ;  /* 0x0000000721087812 */ /* 0x042fe400078ec0ff */
[----:B------:R-:W-:Y:S02]  /*5ca0*/  SHF.R.S32.HI R9, RZ, 0x1f, R6 ;  /* 0x0000001fff097819 */ /* 0x000fe40000011406 */
[----:B------:R-:W-:Y:S01]  /*5cb0*/  LEA R174, P0, R6, R55, 0x2 ;  /* 0x0000003706ae7211 */ /* 0x000fe200078010ff */
[----:B------:R-:W-:Y:S01]  /*5cc0*/  IMAD R8, R8, 0x90, RZ ;  /* 0x0000009008087824 */ /* 0x000fe200078e02ff */
[----:B------:R-:W-:-:S02]  /*5cd0*/  LOP3.LUT R4, R33, 0x3, RZ, 0xc0, !PT ;  /* 0x0000000321047812 */ /* 0x000fc400078ec0ff */
[C---:B------:R-:W-:Y:S01]  /*5ce0*/  LOP3.LUT R7, R33.reuse, 0x1c, RZ, 0xc0, !PT ;  /* 0x0000001c21077812 */ /* 0x040fe200078ec0ff */
[----:B------:R-:W-:Y:S01]  /*5cf0*/  IMAD.SHL.U32 R33, R33, 0x2, RZ ;  /* 0x0000000221217824 */ /* 0x000fe200078e00ff */
[----:B------:R-:W-:Y:S02]  /*5d00*/  LEA R2, P1, R175, R2, 0x3 ;  /* 0x00000002af027211 */ /* 0x000fe400078218ff */
[----:B------:R-:W-:Y:S01]  /*5d10*/  LEA.HI.X R173, R6, R173, R9, 0x2, P0 ;  /* 0x000000ad06ad7211 */ /* 0x000fe200000f1409 */
[----:B------:R-:W-:Y:S01]  /*5d20*/  IMAD R6, R4, 0x120, R7 ;  /* 0x0000012004067824 */ /* 0x000fe200078e0207 */
[----:B------:R-:W-:Y:S01]  /*5d30*/  IADD3 R20, P0, R2, UR6, RZ ;  /* 0x0000000602147c10 */ /* 0x000fe2000ff1e0ff */
[----:B------:R-:W-:Y:S01]  /*5d40*/  IMAD.MOV.U32 R4, RZ, RZ, RZ ;  /* 0x000000ffff047224 */ /* 0x000fe200078e00ff */
[----:B------:R-:W-:Y:S01]  /*5d50*/  IADD3 R2, P4, R53, UR8, RZ ;  /* 0x0000000835027c10 */ /* 0x000fe2000ff9e0ff */
[----:B------:R-:W-:Y:S01]  /*5d60*/  UMOV UR6, 0xffffffff ;  /* 0xffffffff00067882 */ /* 0x000fe20000000000 */
[----:B------:R-:W-:-:S02]  /*5d70*/  IADD3 R7, P3, R51, UR8, RZ ;  /* 0x0000000833077c10 */ /* 0x000fc4000ff7e0ff */
[----:B------:R-:W-:Y:S02]  /*5d80*/  LOP3.LUT R33, R8, 0x30, R33, 0x78, !PT ;  /* 0x0000003008217812 */ /* 0x000fe400078e7821 */
[----:B------:R-:W-:Y:S02]  /*5d90*/  IADD3.X R13, R54, UR9, RZ, P4, !PT ;  /* 0x00000009360d7c10 */ /* 0x000fe4000a7fe4ff */
[----:B------:R-:W-:Y:S02]  /*5da0*/  CS2R R54, SRZ ;  /* 0x0000000000367805 */ /* 0x000fe4000001ff00 */
[----:B------:R-:W-:Y:S02]  /*5db0*/  IADD3.X R14, R52, UR9, RZ, P3, !PT ;  /* 0x00000009340e7c10 */ /* 0x000fe40009ffe4ff */
[----:B------:R-:W-:Y:S02]  /*5dc0*/  CS2R R52, SRZ ;  /* 0x0000000000347805 */ /* 0x000fe4000001ff00 */
[----:B------:R-:W-:-:S02]  /*5dd0*/  IADD3 R8, P2, R49, UR8, RZ ;  /* 0x0000000831087c10 */ /* 0x000fc4000ff5e0ff */
[----:B------:R-:W-:Y:S02]  /*5de0*/  IADD3 R9, P6, R47, UR8, RZ ;  /* 0x000000082f097c10 */ /* 0x000fe4000ffde0ff */
[----:B------:R-:W-:Y:S02]  /*5df0*/  IADD3 R10, P5, R45, UR8, RZ ;  /* 0x000000082d0a7c10 */ /* 0x000fe4000ffbe0ff */
[----:B------:R-:W-:Y:S02]  /*5e00*/  IADD3 R11, P4, R42, UR8, RZ ;  /* 0x000000082a0b7c10 */ /* 0x000fe4000ff9e0ff */
[----:B------:R-:W-:Y:S02]  /*5e10*/  IADD3 R12, P3, R40, UR8, RZ ;  /* 0x00000008280c7c10 */ /* 0x000fe4000ff7e0ff */
[----:B------:R-:W-:Y:S02]  /*5e20*/  IADD3.X R15, R50, UR9, RZ, P2, !PT ;  /* 0x00000009320f7c10 */ /* 0x000fe400097fe4ff */
[----:B------:R-:W-:-:S02]  /*5e30*/  IADD3.X R16, R48, UR9, RZ, P6, !PT ;  /* 0x0000000930107c10 */ /* 0x000fc4000b7fe4ff */
[----:B------:R-:W-:Y:S02]  /*5e40*/  IADD3.X R17, R46, UR9, RZ, P5, !PT ;  /* 0x000000092e117c10 */ /* 0x000fe4000affe4ff */
[----:B------:R-:W-:Y:S02]  /*5e50*/  CS2R R46, SRZ ;  /* 0x00000000002e7805 */ /* 0x000fe4000001ff00 */
[----:B------:R-:W-:Y:S02]  /*5e60*/  IADD3.X R18, R44, UR9, RZ, P4, !PT ;  /* 0x000000092c127c10 */ /* 0x000fe4000a7fe4ff */
[----:B------:R-:W-:Y:S02]  /*5e70*/  CS2R R44, SRZ ;  /* 0x00000000002c7805 */ /* 0x000fe4000001ff00 */
[----:B------:R-:W-:Y:S02]  /*5e80*/  IADD3.X R19, R36, UR9, RZ, P3, !PT ;  /* 0x0000000924137c10 */ /* 0x000fe40009ffe4ff */
        /* <DEDUP_REMOVED lines=8> */
[----:B------:R-:W-:Y:S02]  /*5f10*/  IADD3.X R123, R123, UR9, RZ, P4, !PT ;  /* 0x000000097b7b7c10 */ /* 0x000fe4000a7fe4ff */
[----:B------:R-:W-:Y:S02]  /*5f20*/  IADD3.X R133, R133, UR9, RZ, P3, !PT ;  /* 0x0000000985857c10 */ /* 0x000fe40009ffe4ff */
[----:B------:R-:W-:Y:S02]  /*5f30*/  IADD3 R136, P2, R136, UR8, RZ ;  /* 0x0000000888887c10 */ /* 0x000fe4000ff5e0ff */
[----:B------:R-:W-:Y:S02]  /*5f40*/  IADD3 R138, P6, R138, UR8, RZ ;  /* 0x000000088a8a7c10 */ /* 0x000fe4000ffde0ff */
[----:B------:R-:W-:-:S02]  /*5f50*/  IADD3 R140, P5, R140, UR8, RZ ;  /* 0x000000088c8c7c10 */ /* 0x000fc4000ffbe0ff */
[----:B------:R-:W-:Y:S02]  /*5f60*/  IADD3 R142, P4, R142, UR8, RZ ;  /* 0x000000088e8e7c10 */ /* 0x000fe4000ff9e0ff */
[----:B------:R-:W-:Y:S02]  /*5f70*/  IADD3 R144, P3, R144, UR8, RZ ;  /* 0x0000000890907c10 */ /* 0x000fe4000ff7e0ff */
[----:B------:R-:W-:Y:S02]  /*5f80*/  IADD3.X R135, R26, UR9, RZ, P2, !PT ;  /* 0x000000091a877c10 */ /* 0x000fe400097fe4ff */
[----:B------:R-:W-:Y:S02]  /*5f90*/  IADD3.X R137, R137, UR9, RZ, P6, !PT ;  /* 0x0000000989897c10 */ /* 0x000fe4000b7fe4ff */
[----:B------:R-:W-:Y:S02]  /*5fa0*/  IADD3.X R139, R139, UR9, RZ, P5, !PT ;  /* 0x000000098b8b7c10 */ /* 0x000fe4000affe4ff */
[----:B------:R-:W-:-:S02]  /*5fb0*/  IADD3.X R141, R141, UR9, RZ, P4, !PT ;  /* 0x000000098d8d7c10 */ /* 0x000fc4000a7fe4ff */
[----:B------:R-:W-:Y:S01]  /*5fc0*/  IADD3.X R143, R24, UR9, RZ, P3, !PT ;  /* 0x00000009188f7c10 */ /* 0x000fe20009ffe4ff */
[----:B------:R-:W-:Y:S01]  /*5fd0*/  IMAD.SHL.U32 R24, R107, 0x4, RZ ;  /* 0x000000046b187824 */ /* 0x000fe200078e00ff */
[----:B------:R-:W-:Y:S02]  /*5fe0*/  IADD3 R146, P2, R146, UR8, RZ ;  /* 0x0000000892927c10 */ /* 0x000fe4000ff5e0ff */
[----:B------:R-:W-:Y:S02]  /*5ff0*/  IADD3 R148, P6, R148, UR8, RZ ;  /* 0x0000000894947c10 */ /* 0x000fe4000ffde0ff */
[----:B------:R-:W-:Y:S02]  /*6000*/  IADD3 R150, P5, R150, UR8, RZ ;  /* 0x0000000896967c10 */ /* 0x000fe4000ffbe0ff */
[----:B------:R-:W-:Y:S02]  /*6010*/  IADD3 R152, P4, R152, UR8, RZ ;  /* 0x0000000898987c10 */ /* 0x000fe4000ff9e0ff */
[----:B------:R-:W-:-:S02]  /*6020*/  IADD3 R154, P3, R154, UR8, RZ ;  /* 0x000000089a9a7c10 */ /* 0x000fc4000ff7e0ff */
[----:B------:R-:W-:Y:S02]  /*6030*/  SHF.R.S32.HI R22, RZ, 0x1f, R175 ;  /* 0x0000001fff167819 */ /* 0x000fe400000114af */
[----:B------:R-:W-:Y:S02]  /*6040*/  IADD3.X R145, R23, UR9, RZ, P2, !PT ;  /* 0x0000000917917c10 */ /* 0x000fe400097fe4ff */
[----:B------:R-:W-:Y:S02]  /*6050*/  IADD3.X R147, R147, UR9, RZ, P6, !PT ;  /* 0x0000000993937c10 */ /* 0x000fe4000b7fe4ff */
[----:B------:R-:W-:Y:S02]  /*6060*/  IADD3.X R149, R21, UR9, RZ, P5, !PT ;  /* 0x0000000915957c10 */ /* 0x000fe4000affe4ff */
[----:B------:R-:W-:Y:S02]  /*6070*/  IADD3.X R151, R151, UR9, RZ, P4, !PT ;  /* 0x0000000997977c10 */ /* 0x000fe4000a7fe4ff */
[----:B------:R-:W-:-:S02]  /*6080*/  IADD3.X R153, R153, UR9, RZ, P3, !PT ;  /* 0x0000000999997c10 */ /* 0x000fc40009ffe4ff */
[----:B------:R-:W-:Y:S02]  /*6090*/  IADD3 R156, P2, R156, UR8, RZ ;  /* 0x000000089c9c7c10 */ /* 0x000fe4000ff5e0ff */
[----:B------:R-:W-:Y:S02]  /*60a0*/  IADD3 R158, P6, R158, UR8, RZ ;  /* 0x000000089e9e7c10 */ /* 0x000fe4000ffde0ff */
[----:B------:R-:W-:Y:S02]  /*60b0*/  IADD3 R160, P5, R160, UR8, RZ ;  /* 0x00000008a0a07c10 */ /* 0x000fe4000ffbe0ff */
[----:B------:R-:W-:Y:S02]  /*60c0*/  IADD3 R162, P4, R162, UR8, RZ ;  /* 0x00000008a2a27c10 */ /* 0x000fe4000ff9e0ff */
[----:B------:R-:W-:Y:S02]  /*60d0*/  IADD3 R164, P3, R164, UR8, RZ ;  /* 0x00000008a4a47c10 */ /* 0x000fe4000ff7e0ff */
[----:B------:R-:W-:-:S02]  /*60e0*/  LEA.HI.X R39, R175, R39, R22, 0x3, P1 ;  /* 0x00000027af277211 */ /* 0x000fc400008f1c16 */
[----:B------:R-:W-:Y:S02]  /*60f0*/  SHF.R.S32.HI R26, RZ, 0x1f, R189 ;  /* 0x0000001fff1a7819 */ /* 0x000fe400000114bd */
[----:B------:R-:W-:Y:S02]  /*6100*/  SHF.R.S32.HI R239, RZ, 0x1f, R106 ;  /* 0x0000001fffef7819 */ /* 0x000fe4000001146a */
[----:B------:R-:W-:Y:S02]  /*6110*/  IADD3.X R155, R155, UR9, RZ, P2, !PT ;  /* 0x000000099b9b7c10 */ /* 0x000fe400097fe4ff */
[----:B------:R-:W-:Y:S02]  /*6120*/  IADD3.X R157, R157, UR9, RZ, P6, !PT ;  /* 0x000000099d9d7c10 */ /* 0x000fe4000b7fe4ff */
[----:B------:R-:W-:Y:S02]  /*6130*/  IADD3.X R159, R159, UR9, RZ, P5, !PT ;  /* 0x000000099f9f7c10 */ /* 0x000fe4000affe4ff */
[----:B------:R-:W-:-:S02]  /*6140*/  IADD3.X R161, R161, UR9, RZ, P4, !PT ;  /* 0x00000009a1a17c10 */ /* 0x000fc4000a7fe4ff */
[----:B------:R-:W-:Y:S02]  /*6150*/  IADD3.X R163, R163, UR9, RZ, P3, !PT ;  /* 0x00000009a3a37c10 */ /* 0x000fe40009ffe4ff */
[----:B------:R-:W-:Y:S02]  /*6160*/  IADD3.X R21, R39, UR7, RZ, P0, !PT ;  /* 0x0000000727157c10 */ /* 0x000fe400087fe4ff */
[----:B------:R-:W-:Y:S02]  /*6170*/  SHF.L.U64.HI R23, R107, 0x2, R38 ;  /* 0x000000026b177819 */ /* 0x000fe40000010226 */
[----:B------:R-:W-:Y:S02]  /*6180*/  SHF.R.S32.HI R178, RZ, 0x5, R178 ;  /* 0x00000005ffb27819 */ /* 0x000fe400000114b2 */
[----:B------:R-:W-:Y:S02]  /*6190*/  SHF.L.U64.HI R237, R189, 0x2, R26 ;  /* 0x00000002bded7819 */ /* 0x000fe4000001021a */
[----:B------:R-:W-:Y:S01]  /*61a0*/  IADD3 R166, P2, R166, UR8, RZ ;  /* 0x00000008a6a67c10 */ /* 0x000fe2000ff5e0ff */
[----:B------:R-:W-:Y:S01]  /*61b0*/  VIADD R251, R178, 0xfffffffe ;  /* 0xfffffffeb2fb7836 */ /* 0x000fe20000000000 */
[----:B------:R-:W-:-:S02]  /*61c0*/  IADD3 R168, P6, R168, UR8, RZ ;  /* 0x00000008a8a87c10 */ /* 0x000fc4000ffde0ff */
[----:B------:R-:W-:Y:S02]  /*61d0*/  IADD3 R170, P5, R170, UR8, RZ ;  /* 0x00000008aaaa7c10 */ /* 0x000fe4000ffbe0ff */
[----:B------:R-:W-:Y:S02]  /*61e0*/  IADD3 R172, P4, R172, UR8, RZ ;  /* 0x00000008acac7c10 */ /* 0x000fe4000ff9e0ff */
[----:B------:R-:W-:Y:S02]  /*61f0*/  IADD3 R174, P3, R174, UR8, RZ ;  /* 0x00000008aeae7c10 */ /* 0x000fe4000ff7e0ff */
[----:B------:R-:W-:Y:S02]  /*6200*/  SHF.R.S32.HI R49, RZ, 0x1f, R190 ;  /* 0x0000001fff317819 */ /* 0x000fe400000114be */
[----:B------:R-:W-:Y:S02]  /*6210*/  SHF.R.S32.HI R210, RZ, 0x1f, R191 ;  /* 0x0000001fffd27819 */ /* 0x000fe400000114bf */
[----:B------:R-:W-:-:S02]  /*6220*/  SHF.R.S32.HI R211, RZ, 0x1f, R192 ;  /* 0x0000001fffd37819 */ /* 0x000fc400000114c0 */
[----:B------:R-:W-:Y:S02]  /*6230*/  SHF.R.S32.HI R212, RZ, 0x1f, R179 ;  /* 0x0000001fffd47819 */ /* 0x000fe400000114b3 */
[----:B------:R-:W-:Y:S02]  /*6240*/  SHF.R.S32.HI R40, RZ, 0x1f, R193 ;  /* 0x0000001fff287819 */ /* 0x000fe400000114c1 */
[----:B------:R-:W-:Y:S02]  /*6250*/  SHF.R.S32.HI R43, RZ, 0x1f, R194 ;  /* 0x0000001fff2b7819 */ /* 0x000fe400000114c2 */
        /* <DEDUP_REMOVED lines=23> */
[----:B------:R-:W-:Y:S02]  /*63d0*/  LOP3.LUT R26, R33, R244, RZ, 0xfc, !PT ;  /* 0x000000f4211a7212 */ /* 0x000fe400078efcff */
[----:B------:R-:W-:Y:S02]  /*63e0*/  SHF.L.U64.HI R239, R106, 0x2, R239 ;  /* 0x000000026aef7819 */ /* 0x000fe400000102ef */
[----:B------:R-:W-:Y:S02]  /*63f0*/  CS2R R106, SRZ ;  /* 0x00000000006a7805 */ /* 0x000fe4000001ff00 */
[----:B------:R-:W-:-:S02]  /*6400*/  SHF.L.U64.HI R209, R175, 0x2, R22 ;  /* 0x00000002afd17819 */ /* 0x000fc40000010216 */
[----:B------:R-:W-:Y:S02]  /*6410*/  IADD3.X R165, R165, UR9, RZ, P2, !PT ;  /* 0x00000009a5a57c10 */ /* 0x000fe400097fe4ff */
[----:B------:R-:W-:Y:S02]  /*6420*/  IADD3.X R167, R167, UR9, RZ, P6, !PT ;  /* 0x00000009a7a77c10 */ /* 0x000fe4000b7fe4ff */
[----:B------:R-:W-:Y:S02]  /*6430*/  IADD3.X R169, R169, UR9, RZ, P5, !PT ;  /* 0x00000009a9a97c10 */ /* 0x000fe4000affe4ff */
[----:B------:R-:W-:Y:S02]  /*6440*/  IADD3.X R171, R171, UR9, RZ, P4, !PT ;  /* 0x00000009abab7c10 */ /* 0x000fe4000a7fe4ff */
[----:B------:R-:W-:Y:S02]  /*6450*/  IADD3.X R173, R173, UR9, RZ, P3, !PT ;  /* 0x00000009adad7c10 */ /* 0x000fe40009ffe4ff */
[----:B------:R-:W-:-:S02]  /*6460*/  SHF.L.U64.HI R208, R190, 0x2, R49 ;  /* 0x00000002bed07819 */ /* 0x000fc40000010231 */
[----:B------:R-:W-:Y:S02]  /*6470*/  SHF.L.U64.HI R210, R191, 0x2, R210 ;  /* 0x00000002bfd27819 */ /* 0x000fe400000102d2 */
[----:B------:R-:W-:Y:S02]  /*6480*/  SHF.L.U64.HI R211, R192, 0x2, R211 ;  /* 0x00000002c0d37819 */ /* 0x000fe400000102d3 */
[----:B------:R-:W-:Y:S02]  /*6490*/  SHF.L.U64.HI R212, R179, 0x2, R212 ;  /* 0x00000002b3d47819 */ /* 0x000fe400000102d4 */
[----:B------:R-:W-:Y:S02]  /*64a0*/  SHF.L.U64.HI R213, R193, 0x2, R40 ;  /* 0x00000002c1d57819 */ /* 0x000fe40000010228 */
[----:B------:R-:W-:Y:S02]  /*64b0*/  SHF.L.U64.HI R214, R194, 0x2, R43 ;  /* 0x00000002c2d67819 */ /* 0x000fe4000001022b */
        /* <DEDUP_REMOVED lines=23> */
[C---:B------:R-:W-:Y:S02]  /*6630*/  LOP3.LUT R242, R6.reuse, 0x20, RZ, 0x3c, !PT ;  /* 0x0000002006f27812 */ /* 0x040fe400078e3cff */
[----:B------:R-:W-:-:S02]  /*6640*/  LOP3.LUT R241, R6, 0x40, RZ, 0x3c, !PT ;  /* 0x0000004006f17812 */ /* 0x000fc400078e3cff */
[----:B------:R-:W-:Y:S02]  /*6650*/  LOP3.LUT R240, R6, 0x60, RZ, 0x3c, !PT ;  /* 0x0000006006f07812 */ /* 0x000fe400078e3cff */
[----:B------:R-:W-:-:S07]  /*6660*/  LOP3.LUT R22, R26, 0x40, RZ, 0x3c, !PT ;  /* 0x000000401a167812 */ /* 0x000fce00078e3cff */
.L_x_2:
[----:B------:R-:W-:-:S04]  /*6670*/  DEPBAR.LE SB0, 0x2 ;  /* 0x000080800000791a */ /* 0x000fc80000000000 */
[----:B------:R-:W-:Y:S01]  /*6680*/  UIADD3 UR6, UR6, 0x1, URZ ;  /* 0x0000000106067890 */ /* 0x000fe2000fffe03f */
[----:B------:R-:W-:Y:S01]  /*6690*/  BAR.SYNC.DEFER_BLOCKING 0x0 ;  /* 0x0000000000007b1d */ /* 0x000fe20000010000 */
[C---:B------:R-:W-:Y:S01]  /*66a0*/  ISETP.GT.AND P0, PT, R25.reuse, RZ, PT ;  /* 0x000000ff1900720c */ /* 0x040fe20003f04270 */
[----:B------:R-:W-:Y:S01]  /*66b0*/  UIADD3 UR5, UR5, 0x1, URZ ;  /* 0x0000000105057890 */ /* 0x000fe2000fffe03f */
[C---:B------:R-:W-:Y:S01]  /*66c0*/  ISETP.GE.AND P5, PT, R4.reuse, R251, PT ;  /* 0x000000fb0400720c */ /* 0x040fe20003fa6270 */
[----:B------:R-:W-:Y:S01]  /*66d0*/  UISETP.GT.AND UP0, UPT, UR6, 0x1, UPT ;  /* 0x000000010600788c */ /* 0x000fe2000bf04270 */
[----:B------:R-:W-:Y:S01]  /*66e0*/  ISETP.GT.AND P3, PT, R25, 0x13, PT ;  /* 0x000000131900780c */ /* 0x000fe20003f64270 */
[----:B------:R-:W-:Y:S02]  /*66f0*/  VIADD R4, R4, 0x1 ;  /* 0x0000000104047836 */ /* 0x000fe40000000000 */
[----:B------:R-:W-:Y:S02]  /*6700*/  USEL UR6, UR6, URZ, !UP0 ;  /* 0x0000003f06067287 */ /* 0x000fe4000c000000 */
[----:B------:R-:W-:-:S02]  /*6710*/  UISETP.GT.AND UP0, UPT, UR5, 0x1, UPT ;  /* 0x000000010500788c */ /* 0x000fc4000bf04270 */
[----:B------:R-:W-:Y:S02]  /*6720*/  ULEA UR7, UR6, UR4, 0xd ;  /* 0x0000000406077291 */ /* 0x000fe4000f8e683f */
[----:B------:R-:W-:-:S04]  /*6730*/  USEL UR5, UR5, URZ, !UP0 ;  /* 0x0000003f05057287 */ /* 0x000fc8000c000000 */
[----:B------:R-:W-:-:S03]  /*6740*/  ULEA UR8, UR5, UR4, 0xd ;  /* 0x0000000405087291 */ /* 0x000fc6000f8e683f */
[----:B------:R-:W-:Y:S04]  /*6750*/  LDS R116, [R6+UR7] ;  /* 0x0000000706747984 */ /* 0x000fe80008000800 */
[----:B------:R-:W-:Y:S04]  /*6760*/  LDS R118, [R6+UR7+0x400] ;  /* 0x0004000706767984 */ /* 0x000fe80008000800 */
[----:B------:R-:W-:Y:S04]  /*6770*/  LDS R117, [R242+UR7] ;  /* 0x00000007f2757984 */ /* 0x000fe80008000800 */
[----:B------:R-:W-:Y:S04]  /*6780*/  LDS R119, [R242+UR7+0x400] ;  /* 0x00040007f2777984 */ /* 0x000fe80008000800 */
[----:B------:R-:W-:Y:S04]  /*6790*/  LDS R108, [R241+UR7] ;  /* 0x00000007f16c7984 */ /* 0x000fe80008000800 */
[----:B------:R-:W-:Y:S04]  /*67a0*/  LDS R110, [R241+UR7+0x400] ;  /* 0x00040007f16e7984 */ /* 0x000fe80008000800 */
[----:B------:R-:W-:Y:S04]  /*67b0*/  LDS R109, [R240+UR7] ;  /* 0x00000007f06d7984 */ /* 0x000fe80008000800 */
[----:B------:R-:W-:Y:S04]  /*67c0*/  LDS R111, [R240+UR7+0x400] ;  /* 0x00040007f06f7984 */ /* 0x000fe80008000800 */
[----:B------:R-:W1:Y:S04]  /*67d0*/  LDSM.16.M88.4 R48, [R26+UR7+0x4000] ;  /* 0x004000071a30783b */ /* 0x000e680008000200 */
[----:B------:R-:W2:Y:S04]  /*67e0*/  LDSM.16.M88.4 R32, [R26+UR7+0x4800] ;  /* 0x004800071a20783b */ /* 0x000ea80008000200 */
[----:B------:R-:W3:Y:S04]  /*67f0*/  LDSM.16.M88.4 R36, [R26+UR7+0x5000] ;  /* 0x005000071a24783b */ /* 0x000ee80008000200 */
[----:B------:R-:W4:Y:S04]  /*6800*/  LDSM.16.M88.4 R40, [R26+UR7+0x5800] ;  /* 0x005800071a28783b */ /* 0x000f280008000200 */
[----:B------:R-:W-:Y:S04]  /*6810*/  LDS R128, [R6+UR7+0x800] ;  /* 0x0008000706807984 */ /* 0x000fe80008000800 */
[----:B------:R-:W-:Y:S04]  /*6820*/  LDS R130, [R6+UR7+0xc00] ;  /* 0x000c000706827984 */ /* 0x000fe80008000800 */
[----:B------:R-:W-:Y:S04]  /*6830*/  LDS R129, [R242+UR7+0x800] ;  /* 0x00080007f2817984 */ /* 0x000fe80008000800 */
[----:B------:R-:W5:Y:S04]  /*6840*/  LDS R131, [R242+UR7+0xc00] ;  /* 0x000c0007f2837984 */ /* 0x000f680008000800 */
[----:B------:R-:W-:Y:S04]  /*6850*/  LDS R124, [R241+UR7+0x800] ;  /* 0x00080007f17c7984 */ /* 0x000fe80008000800 */
[----:B------:R-:W-:Y:S01]  /*6860*/  LDS R126, [R241+UR7+0xc00] ;  /* 0x000c0007f17e7984 */ /* 0x000fe20008000800 */
[C---:B-1----:R-:W-:Y:S03]  /*6870*/  HMMA.1688.F32.TF32 R80, R116.reuse, R48, R80 ;  /* 0x000000307450723c */ /* 0x042fe60000081050 */
[----:B------:R-:W-:Y:S04]  /*6880*/  LDS R125, [R240+UR7+0x800] ;  /* 0x00080007f07d7984 */ /* 0x000fe80008000800 */
[----:B------:R-:W1:Y:S01]  /*6890*/  LDS R127, [R240+UR7+0xc00] ;  /* 0x000c0007f07f7984 */ /* 0x000e620008000800 */
[C---:B--2---:R-:W-:Y:S06]  /*68a0*/  HMMA.1688.F32.TF32 R88, R116.reuse, R32, R88 ;  /* 0x000000207458723c */ /* 0x044fec0000081058 */
[C---:B---3--:R-:W-:Y:S06]  /*68b0*/  HMMA.1688.F32.TF32 R100, R116.reuse, R36, R100 ;  /* 0x000000247464723c */ /* 0x048fec0000081064 */
[----:B----4-:R-:W-:Y:S01]  /*68c0*/  HMMA.1688.F32.TF32 R96, R116, R40, R96 ;  /* 0x000000287460723c */ /* 0x010fe20000081060 */
[----:B------:R-:W-:Y:S04]  /*68d0*/  LDS R116, [R6+UR7+0x80] ;  /* 0x0000800706747984 */ /* 0x000fe80008000800 */
[----:B------:R-:W-:Y:S01]  /*68e0*/  LDS R118, [R6+UR7+0x480] ;  /* 0x0004800706767984 */ /* 0x000fe20008000800 */
[C---:B------:R-:W-:Y:S03]  /*68f0*/  HMMA.1688.F32.TF32 R92, R108.reuse, R48, R92 ;  /* 0x000000306c5c723c */ /* 0x040fe6000008105c */
[----:B------:R-:W-:Y:S03]  /*6900*/  LDS R117, [R242+UR7+0x80] ;  /* 0x00008007f2757984 */ /* 0x000fe60008000800 */
[C---:B------:R-:W-:Y:S01]  /*6910*/  HMMA.1688.F32.TF32 R84, R108.reuse, R32, R84 ;  /* 0x000000206c54723c */ /* 0x040fe20000081054 */
[----:B------:R-:W2:Y:S05]  /*6920*/  LDS R119, [R242+UR7+0x480] ;  /* 0x00048007f2777984 */ /* 0x000eaa0008000800 */
[C---:B------:R-:W-:Y:S06]  /*6930*/  HMMA.1688.F32.TF32 R76, R108.reuse, R36, R76 ;  /* 0x000000246c4c723c */ /* 0x040fec000008104c */
[----:B------:R-:W-:Y:S01]  /*6940*/  HMMA.1688.F32.TF32 R72, R108, R40, R72 ;  /* 0x000000286c48723c */ /* 0x000fe20000081048 */
[----:B------:R-:W-:Y:S04]  /*6950*/  LDS R108, [R241+UR7+0x80] ;  /* 0x00008007f16c7984 */ /* 0x000fe80008000800 */
[----:B------:R-:W-:Y:S01]  /*6960*/  LDS R110, [R241+UR7+0x480] ;  /* 0x00048007f16e7984 */ /* 0x000fe20008000800 */
[C---:B-----5:R-:W-:Y:S03]  /*6970*/  HMMA.1688.F32.TF32 R80, R128.reuse, R50, R80 ;  /* 0x000000328050723c */ /* 0x060fe60000081050 */
[----:B------:R-:W-:Y:S03]  /*6980*/  LDS R109, [R240+UR7+0x80] ;  /* 0x00008007f06d7984 */ /* 0x000fe60008000800 */
[----:B------:R-:W-:Y:S01]  /*6990*/  HMMA.1688.F32.TF32 R100, R128, R38, R100 ;  /* 0x000000268064723c */ /* 0x000fe20000081064 */
[----:B------:R-:W3:Y:S05]  /*69a0*/  LDS R111, [R240+UR7+0x480] ;  /* 0x00048007f06f7984 */ /* 0x000eea0008000800 */
[C---:B-1----:R-:W-:Y:S06]  /*69b0*/  HMMA.1688.F32.TF32 R92, R124.reuse, R50, R92 ;  /* 0x000000327c5c723c */ /* 0x042fec000008105c */
[----:B------:R-:W-:Y:S06]  /*69c0*/  HMMA.1688.F32.TF32 R76, R124, R38, R76 ;  /* 0x000000267c4c723c */ /* 0x000fec000008104c */
[C---:B--2---:R-:W-:Y:S06]  /*69d0*/  HMMA.1688.F32.TF32 R68, R116.reuse, R48, R68 ;  /* 0x000000307444723c */ /* 0x044fec0000081044 */
[C---:B------:R-:W-:Y:S06]  /*69e0*/  HMMA.1688.F32.TF32 R64, R116.reuse, R32, R64 ;  /* 0x000000207440723c */ /* 0x040fec0000081040 */
[C---:B------:R-:W-:Y:S06]  /*69f0*/  HMMA.1688.F32.TF32 R60, R116.reuse, R36, R60 ;  /* 0x00000024743c723c */ /* 0x040fec000008103c */
[----:B------:R-:W-:Y:S01]  /*6a00*/  HMMA.1688.F32.TF32 R56, R116, R40, R56 ;  /* 0x000000287438723c */ /* 0x000fe20000081038 */
[----:B------:R-:W-:Y:S04]  /*6a10*/  LDS R116, [R6+UR7+0x880] ;  /* 0x0008800706747984 */ /* 0x000fe80008000800 */
[----:B------:R-:W-:Y:S01]  /*6a20*/  LDS R118, [R6+UR7+0xc80] ;  /* 0x000c800706767984 */ /* 0x000fe20008000800 */
[C---:B---3--:R-:W-:Y:S03]  /*6a30*/  HMMA.1688.F32.TF32 R52, R108.reuse, R48, R52 ;  /* 0x000000306c34723c */ /* 0x048fe60000081034 */
[----:B------:R-:W-:Y:S03]  /*6a40*/  LDS R117, [R242+UR7+0x880] ;  /* 0x00088007f2757984 */ /* 0x000fe60008000800 */
[C---:B------:R-:W-:Y:S01]  /*6a50*/  HMMA.1688.F32.TF32 R44, R108.reuse, R32, R44 ;  /* 0x000000206c2c723c */ /* 0x040fe2000008102c */
[----:B------:R-:W1:Y:S05]  /*6a60*/  LDS R119, [R242+UR7+0xc80] ;  /* 0x000c8007f2777984 */ /* 0x000e6a0008000800 */
[C---:B------:R-:W-:Y:S06]  /*6a70*/  HMMA.1688.F32.TF32 R104, R108.reuse, R36, R104 ;  /* 0x000000246c68723c */ /* 0x040fec0000081068 */
[----:B------:R-:W-:Y:S01]  /*6a80*/  HMMA.1688.F32.TF32 R112, R108, R40, R112 ;  /* 0x000000286c70723c */ /* 0x000fe20000081070 */
[----:B------:R-:W-:Y:S04]  /*6a90*/  LDS R108, [R241+UR7+0x880] ;  /* 0x00088007f16c7984 */ /* 0x000fe80008000800 */
[----:B------:R-:W-:Y:S01]  /*6aa0*/  LDS R110, [R241+UR7+0xc80] ;  /* 0x000c8007f16e7984 */ /* 0x000fe20008000800 */
[C---:B------:R-:W-:Y:S03]  /*6ab0*/  HMMA.1688.F32.TF32 R88, R128.reuse, R34, R88 ;  /* 0x000000228058723c */ /* 0x040fe60000081058 */
[----:B------:R-:W-:Y:S03]  /*6ac0*/  LDS R109, [R240+UR7+0x880] ;  /* 0x00088007f06d7984 */ /* 0x000fe60008000800 */
[----:B------:R-:W-:Y:S01]  /*6ad0*/  HMMA.1688.F32.TF32 R96, R128, R42, R96 ;  /* 0x0000002a8060723c */ /* 0x000fe20000081060 */
[----:B------:R-:W2:Y:S04]  /*6ae0*/  LDS R111, [R240+UR7+0xc80] ;  /* 0x000c8007f06f7984 */ /* 0x000ea80008000800 */
[----:B------:R-:W-:Y:S01]  /*6af0*/  LDS R40, [R241+UR7+0x1000] ;  /* 0x00100007f1287984 */ /* 0x000fe20008000800 */
[C---:B------:R-:W-:Y:S03]  /*6b00*/  HMMA.1688.F32.TF32 R84, R124.reuse, R34, R84 ;  /* 0x000000227c54723c */ /* 0x040fe60000081054 */
[----:B------:R-:W-:Y:S03]  /*6b10*/  LDS R41, [R240+UR7+0x1000] ;  /* 0x00100007f0297984 */ /* 0x000fe60008000800 */
[----:B------:R-:W-:Y:S01]  /*6b20*/  HMMA.1688.F32.TF32 R72, R124, R42, R72 ;  /* 0x0000002a7c48723c */ /* 0x000fe20000081048 */
[----:B------:R-:W-:Y:S04]  /*6b30*/  LDS R124, [R241+UR7+0x1080] ;  /* 0x00108007f17c7984 */ /* 0x000fe80008000800 */
[----:B------:R-:W-:Y:S01]  /*6b40*/  LDS R126, [R241+UR7+0x1480] ;  /* 0x00148007f17e7984 */ /* 0x000fe20008000800 */
[C---:B-1----:R-:W-:Y:S03]  /*6b50*/  HMMA.1688.F32.TF32 R68, R116.reuse, R50, R68 ;  /* 0x000000327444723c */ /* 0x042fe60000081044 */
[----:B------:R-:W-:Y:S03]  /*6b60*/  LDS R125, [R240+UR7+0x1080] ;  /* 0x00108007f07d7984 */ /* 0x000fe60008000800 */
[C---:B------:R-:W-:Y:S01]  /*6b70*/  HMMA.1688.F32.TF32 R60, R116.reuse, R38, R60 ;  /* 0x00000026743c723c */ /* 0x040fe2000008103c */
[----:B------:R-:W-:Y:S04]  /*6b80*/  LDS R127, [R240+UR7+0x1480] ;  /* 0x00148007f07f7984 */ /* 0x000fe80008000800 */
[----:B------:R-:W-:Y:S01]  /*6b90*/  LDS R128, [R6+UR7+0x1800] ;  /* 0x0018000706807984 */ /* 0x000fe20008000800 */
[C---:B------:R-:W-:Y:S03]  /*6ba0*/  HMMA.1688.F32.TF32 R64, R116.reuse, R34, R64 ;  /* 0x000000227440723c */ /* 0x040fe60000081040 */
[----:B------:R-:W-:Y:S03]  /*6bb0*/  LDS R130, [R6+UR7+0x1c00] ;  /* 0x001c000706827984 */ /* 0x000fe60008000800 */
[----:B------:R-:W-:Y:S01]  /*6bc0*/  HMMA.1688.F32.TF32 R56, R116, R42, R56 ;  /* 0x0000002a7438723c */ /* 0x000fe20000081038 */
[----:B------:R-:W-:Y:S04]  /*6bd0*/  LDS R116, [R6+UR7+0x1000] ;  /* 0x0010000706747984 */ /* 0x000fe80008000800 */
[----:B------:R-:W-:Y:S01]  /*6be0*/  LDS R118, [R6+UR7+0x1400] ;  /* 0x0014000706767984 */ /* 0x000fe20008000800 */
[C---:B--2---:R-:W-:Y:S03]  /*6bf0*/  HMMA.1688.F32.TF32 R52, R108.reuse, R50, R52 ;  /* 0x000000326c34723c */ /* 0x044fe60000081034 */
[----:B------:R-:W-:Y:S03]  /*6c00*/  LDS R117, [R242+UR7+0x1000] ;  /* 0x00100007f2757984 */ /* 0x000fe60008000800 */
[C---:B------:R-:W-:Y:S01]  /*6c10*/  HMMA.1688.F32.TF32 R48, R108.reuse, R34, R44 ;  /* 0x000000226c30723c */ /* 0x040fe2000008102c */
[----:B------:R-:W1:Y:S04]  /*6c20*/  LDSM.16.M88.4 R32, [R22+UR7+0x4000] ;  /* 0x004000071620783b */ /* 0x000e680008000200 */
[----:B------:R-:W2:Y:S01]  /*6c30*/  LDSM.16.M88.4 R44, [R22+UR7+0x4800] ;  /* 0x00480007162c783b */ /* 0x000ea20008000200 */
[C---:B------:R-:W-:Y:S03]  /*6c40*/  HMMA.1688.F32.TF32 R36, R108.reuse, R38, R104 ;  /* 0x000000266c24723c */ /* 0x040fe60000081068 */
[----:B------:R-:W3:Y:S03]  /*6c50*/  LDSM.16.M88.4 R104, [R22+UR7+0x5000] ;  /* 0x005000071668783b */ /* 0x000ee60008000200 */
[----:B------:R-:W-:Y:S01]  /*6c60*/  HMMA.1688.F32.TF32 R108, R108, R42, R112 ;  /* 0x0000002a6c6c723c */ /* 0x000fe20000081070 */
[----:B------:R-:W-:Y:S04]  /*6c70*/  LDS R42, [R241+UR7+0x1400] ;  /* 0x00140007f12a7984 */ /* 0x000fe80008000800 */
[----:B------:R-:W4:Y:S04]  /*6c80*/  LDS R43, [R240+UR7+0x1400] ;  /* 0x00140007f02b7984 */ /* 0x000f280008000800 */
[----:B------:R-:W5:Y:S04]  /*6c90*/  LDSM.16.M88.4 R112, [R22+UR7+0x5800] ;  /* 0x005800071670783b */ /* 0x000f680008000200 */
[----:B------:R-:W5:Y:S04]  /*6ca0*/  LDS R119, [R242+UR7+0x1400] ;  /* 0x00140007f2777984 */ /* 0x000f680008000800 */
[----:B------:R-:W-:Y:S04]  /*6cb0*/  LDS R129, [R242+UR7+0x1800] ;  /* 0x00180007f2817984 */ /* 0x000fe80008000800 */
[----:B------:R-:W5:Y:S01]  /*6cc0*/  LDS R131, [R242+UR7+0x1c00] ;  /* 0x001c0007f2837984 */ /* 0x000f620008000800 */
[C---:B-1----:R-:W-:Y:S06]  /*6cd0*/  HMMA.1688.F32.TF32 R52, R124.reuse, R32, R52 ;  /* 0x000000207c34723c */ /* 0x042fec0000081034 */
[C---:B--2---:R-:W-:Y:S06]  /*6ce0*/  HMMA.1688.F32.TF32 R48, R124.reuse, R44, R48 ;  /* 0x0000002c7c30723c */ /* 0x044fec0000081030 */
[----:B---3--:R-:W-:Y:S06]  /*6cf0*/  HMMA.1688.F32.TF32 R36, R124, R104, R36 ;  /* 0x000000687c24723c */ /* 0x008fec0000081024 */
[C---:B----4-:R-:W-:Y:S06]  /*6d00*/  HMMA.1688.F32.TF32 R92, R40.reuse, R32, R92 ;  /* 0x00000020285c723c */ /* 0x050fec000008105c */
[C---:B------:R-:W-:Y:S06]  /*6d10*/  HMMA.1688.F32.TF32 R84, R40.reuse, R44, R84 ;  /* 0x0000002c2854723c */ /* 0x040fec0000081054 */
[C---:B------:R-:W-:Y:S06]  /*6d20*/  HMMA.1688.F32.TF32 R76, R40.reuse, R104, R76 ;  /* 0x00000068284c723c */ /* 0x040fec000008104c */
[----:B-----5:R-:W-:Y:S01]  /*6d30*/  HMMA.1688.F32.TF32 R72, R40, R112, R72 ;  /* 0x000000702848723c */ /* 0x020fe20000081048 */
[----:B------:R-:W-:Y:S04]  /*6d40*/  LDS R40, [R6+UR7+0x1080] ;  /* 0x0010800706287984 */ /* 0x000fe80008000800 */
[----:B------:R-:W-:Y:S01]  /*6d50*/  LDS R42, [R6+UR7+0x1480] ;  /* 0x00148007062a7984 */ /* 0x000fe20008000800 */
[C---:B------:R-:W-:Y:S03]  /*6d60*/  HMMA.1688.F32.TF32 R80, R116.reuse, R32, R80 ;  /* 0x000000207450723c */ /* 0x040fe60000081050 */
        /* <DEDUP_REMOVED lines=9> */
[C---:B------:R-:W-:Y:S01]  /*6e00*/  HMMA.1688.F32.TF32 R88, R128.reuse, R46, R88 ;  /* 0x0000002e8058723c */ /* 0x040fe20000081058 */
[----:B------:R-:W2:Y:S05]  /*6e10*/  LDS R119, [R240+UR7+0x1c00] ;  /* 0x001c0007f0777984 */ /* 0x000eaa0008000800 */
[----:B------:R-:W-:Y:S06]  /*6e20*/  HMMA.1688.F32.TF32 R100, R128, R106, R100 ;  /* 0x0000006a8064723c */ /* 0x000fec0000081064 */
[----:B------:R-:W-:Y:S06]  /*6e30*/  HMMA.1688.F32.TF32 R108, R124, R112, R108 ;  /* 0x000000707c6c723c */ /* 0x000fec000008106c */
[C---:B-1----:R-:W-:Y:S06]  /*6e40*/  HMMA.1688.F32.TF32 R68, R40.reuse, R32, R68 ;  /* 0x000000202844723c */ /* 0x042fec0000081044 */
[----:B------:R-:W-:Y:S01]  /*6e50*/  HMMA.1688.F32.TF32 R64, R40, R44, R64 ;  /* 0x0000002c2840723c */ /* 0x000fe20000081040 */
[----:B------:R-:W-:-:S02]  /*6e60*/  SEL R32, RZ, 0x4, !P0 ;  /* 0x00000004ff207807 */ /* 0x000fc40004000000 */
[----:B------:R-:W-:Y:S02]  /*6e70*/  ISETP.GT.AND P0, PT, R25, 0x4, PT ;  /* 0x000000041900780c */ /* 0x000fe40003f04270 */
[----:B------:R-:W-:Y:S01]  /*6e80*/  SEL R32, R32, RZ, !P5 ;  /* 0x000000ff20207207 */ /* 0x000fe20006800000 */
[C---:B------:R-:W-:Y:S01]  /*6e90*/  HMMA.1688.F32.TF32 R60, R40.reuse, R104, R60 ;  /* 0x00000068283c723c */ /* 0x040fe2000008103c */
[----:B------:R-:W-:Y:S01]  /*6ea0*/  SEL R33, RZ, 0x4, !P0 ;  /* 0x00000004ff217807 */ /* 0x000fe20004000000 */
[----:B------:R-:W-:Y:S01]  /*6eb0*/  VIADD R45, R243, UR8 ;  /* 0x00000008f32d7c36 */ /* 0x000fe20008000000 */
[----:B------:R-:W-:Y:S02]  /*6ec0*/  ISETP.NE.U32.AND P0, PT, R32, RZ, PT ;  /* 0x000000ff2000720c */ /* 0x000fe40003f05070 */
[----:B------:R-:W-:Y:S01]  /*6ed0*/  SEL R33, R33, RZ, !P5 ;  /* 0x000000ff21217207 */ /* 0x000fe20006800000 */
[----:B------:R-:W-:Y:S01]  /*6ee0*/  HMMA.1688.F32.TF32 R56, R40, R112, R56 ;  /* 0x000000702838723c */ /* 0x000fe20000081038 */
[----:B------:R-:W-:Y:S01]  /*6ef0*/  LDS R40, [R6+UR7+0x1880] ;  /* 0x0018800706287984 */ /* 0x000fe20008000800 */
[----:B------:R-:W-:-:S02]  /*6f00*/  LOP3.LUT R105, R243, 0x20, RZ, 0x3c, !PT ;  /* 0x00000020f3697812 */ /* 0x000fc400078e3cff */
[----:B------:R-:W-:Y:S01]  /*6f10*/  ISETP.NE.U32.AND P1, PT, R33, RZ, PT ;  /* 0x000000ff2100720c */ /* 0x000fe20003f25070 */
[----:B------:R-:W-:Y:S01]  /*6f20*/  LDS R42, [R6+UR7+0x1c80] ;  /* 0x001c8007062a7984 */ /* 0x000fe20008000800 */
[----:B------:R-:W-:Y:S01]  /*6f30*/  LOP3.LUT R104, R243, 0x40, RZ, 0x3c, !PT ;  /* 0x00000040f3687812 */ /* 0x000fe200078e3cff */
[C---:B--2---:R-:W-:Y:S02]  /*6f40*/  HMMA.1688.F32.TF32 R92, R116.reuse, R34, R92 ;  /* 0x00000022745c723c */ /* 0x044fe4000008105c */
[----:B------:R-:W-:Y:S04]  /*6f50*/  LDS R41, [R242+UR7+0x1880] ;  /* 0x00188007f2297984 */ /* 0x000fe80008000800 */
[----:B------:R-:W1:Y:S01]  /*6f60*/  LDS R43, [R242+UR7+0x1c80] ;  /* 0x001c8007f22b7984 */ /* 0x000e620008000800 */
[C---:B------:R-:W-:Y:S06]  /*6f70*/  HMMA.1688.F32.TF32 R84, R116.reuse, R46, R84 ;  /* 0x0000002e7454723c */ /* 0x040fec0000081054 */
[----:B------:R-:W-:Y:S06]  /*6f80*/  HMMA.1688.F32.TF32 R76, R116, R106, R76 ;  /* 0x0000006a744c723c */ /* 0x000fec000008104c */
[-C--:B------:R-:W-:Y:S06]  /*6f90*/  HMMA.1688.F32.TF32 R96, R128, R114.reuse, R96 ;  /* 0x000000728060723c */ /* 0x080fec0000081060 */
[----:B------:R-:W-:Y:S06]  /*6fa0*/  HMMA.1688.F32.TF32 R72, R116, R114, R72 ;  /* 0x000000727448723c */ /* 0x000fec0000081048 */
[C---:B-1----:R-:W-:Y:S06]  /*6fb0*/  HMMA.1688.F32.TF32 R68, R40.reuse, R34, R68 ;  /* 0x000000222844723c */ /* 0x042fec0000081044 */
[C---:B------:R-:W-:Y:S06]  /*6fc0*/  HMMA.1688.F32.TF32 R64, R40.reuse, R46, R64 ;  /* 0x0000002e2840723c */ /* 0x040fec0000081040 */
[C---:B------:R-:W-:Y:S06]  /*6fd0*/  HMMA.1688.F32.TF32 R60, R40.reuse, R106, R60 ;  /* 0x0000006a283c723c */ /* 0x040fec000008103c */
[----:B------:R-:W-:Y:S01]  /*6fe0*/  HMMA.1688.F32.TF32 R56, R40, R114, R56 ;  /* 0x000000722838723c */ /* 0x000fe20000081038 */
[----:B------:R-:W-:Y:S04]  /*6ff0*/  LDS R40, [R241+UR7+0x1880] ;  /* 0x00188007f1287984 */ /* 0x000fe80008000800 */
[----:B------:R-:W-:Y:S04]  /*7000*/  LDS R42, [R241+UR7+0x1c80] ;  /* 0x001c8007f12a7984 */ /* 0x000fe80008000800 */
[----:B------:R-:W-:Y:S04]  /*7010*/  LDS R41, [R240+UR7+0x1880] ;  /* 0x00188007f0297984 */ /* 0x000fe80008000800 */
[----:B------:R-:W1:Y:S01]  /*7020*/  LDS R43, [R240+UR7+0x1c80] ;  /* 0x001c8007f02b7984 */ /* 0x000e620008000800 */
[----:B------:R-:W-:Y:S06]  /*7030*/  BAR.SYNC.DEFER_BLOCKING 0x0 ;  /* 0x0000000000007b1d */ /* 0x000fec0000010000 */
[----:B------:R-:W-:Y:S01]  /*7040*/  @!PT LDS RZ, [RZ] ;  /* 0x00000000fffff984 */ /* 0x000fe20000000800 */
[----:B------:R-:W-:Y:S01]  /*7050*/  @!PT LDS RZ, [RZ] ;  /* 0x00000000fffff984 */ /* 0x000fe20000000800 */
[----:B------:R-:W-:Y:S01]  /*7060*/  @!PT LDS RZ, [RZ] ;  /* 0x00000000fffff984 */ /* 0x000fe20000000800 */
[----:B------:R-:W-:Y:S01]  /*7070*/  LDGSTS.E [R45], desc[UR10][R20.64], P0 ;  /* 0x00000000142d7fae */ /* 0x000fe2000812184a */
[----:B------:R-:W-:-:S05]  /*7080*/  LEA R32, P0, R177, R20, 0x2 ;  /* 0x00000014b1207211 */ /* 0x000fca00078010ff */
[----:B------:R-:W-:Y:S01]  /*7090*/  IMAD.X R33, R21, 0x1, R236, P0 ;  /* 0x0000000115217824 */ /* 0x000fe200000e06ec */
[----:B------:R-:W-:-:S04]  /*70a0*/  ISETP.GT.AND P0, PT, R25, 0x8, PT ;  /* 0x000000081900780c */ /* 0x000fc80003f04270 */
[----:B------:R-:W-:Y:S01]  /*70b0*/  SEL R44, RZ, 0x4, !P0 ;  /* 0x00000004ff2c7807 */ /* 0x000fe20004000000 */
[----:B------:R2:W-:Y:S01]  /*70c0*/  LDGSTS.E [R45+0x400], desc[UR10][R32.64], P1 ;  /* 0x00400000202d7fae */ /* 0x0005e2000892184a */
[----:B------:R-:W-:Y:S01]  /*70d0*/  ISETP.GT.AND P0, PT, R25, 0xc, PT ;  /* 0x0000000c1900780c */ /* 0x000fe20003f04270 */
[----:B-1----:R-:W-:Y:S01]  /*70e0*/  HMMA.1688.F32.TF32 R52, R40, R34, R52 ;  /* 0x000000222834723c */ /* 0x002fe20000081034 */
[----:B------:R-:W-:-:S04]  /*70f0*/  SEL R44, R44, RZ, !P5 ;  /* 0x000000ff2c2c7207 */ /* 0x000fc80006800000 */
[----:B------:R-:W-:Y:S01]  /*7100*/  ISETP.NE.U32.AND P1, PT, R44, RZ, PT ;  /* 0x000000ff2c00720c */ /* 0x000fe20003f25070 */
[----:B------:R-:W-:Y:S01]  /*7110*/  HMMA.1688.F32.TF32 R112, R40, R114, R108 ;  /* 0x000000722870723c */ /* 0x000fe2000008106c */
[----:B------:R-:W-:Y:S02]  /*7120*/  SEL R44, RZ, 0x4, !P0 ;  /* 0x00000004ff2c7807 */ /* 0x000fe40004000000 */
[----:B--2---:R-:W-:Y:S02]  /*7130*/  LEA R32, P2, R205, R20, 0x2 ;  /* 0x00000014cd207211 */ /* 0x004fe400078410ff */
[----:B------:R-:W-:-:S03]  /*7140*/  SEL R44, R44, RZ, !P5 ;  /* 0x000000ff2c2c7207 */ /* 0x000fc60006800000 */
[----:B------:R-:W-:Y:S01]  /*7150*/  IMAD.X R33, R21, 0x1, R232, P2 ;  /* 0x0000000115217824 */ /* 0x000fe200010e06e8 */
[----:B------:R-:W-:-:S04]  /*7160*/  ISETP.NE.U32.AND P0, PT, R44, RZ, PT ;  /* 0x000000ff2c00720c */ /* 0x000fc80003f05070 */
[----:B------:R1:W-:Y:S02]  /*7170*/  LDGSTS.E [R45+0x800], desc[UR10][R32.64], P1 ;  /* 0x00800000202d7fae */ /* 0x0003e4000892184a */
[----:B-1----:R-:W-:-:S05]  /*7180*/  LEA R32, P1, R184, R20, 0x2 ;  /* 0x00000014b8207211 */ /* 0x002fca00078210ff */
[----:B------:R-:W-:-:S05]  /*7190*/  IMAD.X R33, R21, 0x1, R228, P1 ;  /* 0x0000000115217824 */ /* 0x000fca00008e06e4 */
[----:B------:R1:W-:Y:S01]  /*71a0*/  LDGSTS.E [R45+0xc00], desc[UR10][R32.64], P0 ;  /* 0x00c00000202d7fae */ /* 0x0003e2000812184a */
[----:B------:R-:W-:-:S04]  /*71b0*/  ISETP.GT.AND P0, PT, R25, 0x10, PT ;  /* 0x000000101900780c */ /* 0x000fc80003f04270 */
[----:B------:R-:W-:Y:S02]  /*71c0*/  SEL R44, RZ, 0x4, !P0 ;  /* 0x00000004ff2c7807 */ /* 0x000fe40004000000 */
[----:B------:R-:W-:Y:S02]  /*71d0*/  ISETP.GT.AND P0, PT, R25, 0x14, PT ;  /* 0x000000141900780c */ /* 0x000fe40003f04270 */
[----:B------:R-:W-:Y:S02]  /*71e0*/  SEL R44, R44, RZ, !P5 ;  /* 0x000000ff2c2c7207 */ /* 0x000fe40006800000 */
[----:B-1----:R-:W-:Y:S02]  /*71f0*/  LEA R32, P2, R200, R20, 0x2 ;  /* 0x00000014c8207211 */ /* 0x002fe400078410ff */
[----:B------:R-:W-:Y:S02]  /*7200*/  ISETP.NE.U32.AND P1, PT, R44, RZ, PT ;  /* 0x000000ff2c00720c */ /* 0x000fe40003f25070 */
[----:B------:R-:W-:Y:S01]  /*7210*/  SEL R44, RZ, 0x4, !P0 ;  /* 0x00000004ff2c7807 */ /* 0x000fe20004000000 */
[----:B------:R-:W-:-:S03]  /*7220*/  IMAD.X R33, R21, 0x1, R224, P2 ;  /* 0x0000000115217824 */ /* 0x000fc600010e06e0 */
[----:B------:R-:W-:-:S04]  /*7230*/  SEL R44, R44, RZ, !P5 ;  /* 0x000000ff2c2c7207 */ /* 0x000fc80006800000 */
[----:B------:R-:W-:-:S03]  /*7240*/  ISETP.NE.U32.AND P0, PT, R44, RZ, PT ;  /* 0x000000ff2c00720c */ /* 0x000fc60003f05070 */
        /* <DEDUP_REMOVED lines=22> */
[----:B-1----:R-:W-:Y:S01]  /*73b0*/  IADD3 R32, P2, R177, R20, RZ ;  /* 0x00000014b1207210 */ /* 0x002fe20007f5e0ff */
[----:B------:R-:W-:Y:S01]  /*73c0*/  VIADD R45, R105, UR8 ;  /* 0x00000008692d7c36 */ /* 0x000fe20008000000 */
        /* <DEDUP_REMOVED lines=55> */
[----:B-1----:R-:W-:Y:S01]  /*7740*/  LEA R32, P2, R183, R20, 0x2 ;  /* 0x00000014b7207211 */ /* 0x002fe200078410ff */
[----:B------:R-:W-:Y:S01]  /*7750*/  VIADD R45, R104, UR8 ;  /* 0x00000008682d7c36 */ /* 0x000fe20008000000 */
[----:B------:R-:W-:Y:S01]  /*7760*/  ISETP.NE.U32.AND P1, PT, R44, RZ, PT ;  /* 0x000000ff2c00720c */ /* 0x000fe20003f25070 */
[----:B------:R-:W-:Y:S01]  /*7770*/  HMMA.1688.F32.TF32 R104, R40, R106, R36 ;  /* 0x0000006a2868723c */ /* 0x000fe20000081024 */
[----:B------:R-:W-:Y:S01]  /*7780*/  SEL R44, RZ, 0x4, !P0 ;  /* 0x00000004ff2c7807 */ /* 0x000fe20004000000 */
[----:B------:R-:W-:-:S03]  /*7790*/  IMAD.X R33, R21, 0x1, R238, P2 ;  /* 0x0000000115217824 */ /* 0x000fc600010e06ee */
[----:B------:R-:W-:Y:S02]  /*77a0*/  SEL R44, R44, RZ, !P5 ;  /* 0x000000ff2c2c7207 */ /* 0x000fe40006800000 */
[----:B------:R-:W-:Y:S02]  /*77b0*/  VIADD R39, R176, UR8 ;  /* 0x00000008b0277c36 */ /* 0x000fe40008000000 */
        /* <DEDUP_REMOVED lines=51> */
[----:B------:R-:W-:Y:S01]  /*7af0*/  SEL R35, RZ, 0x4, !P0 ;  /* 0x00000004ff237807 */ /* 0x000fe20004000000 */
[----:B-1----:R-:W-:Y:S01]  /*7b00*/  HMMA.1688.F32.TF32 R44, R40, R46, R48 ;  /* 0x0000002e282c723c */ /* 0x002fe20000081030 */
[----:B------:R-:W-:Y:S02]  /*7b10*/  ISETP.NE.U32.AND P2, PT, R34, RZ, PT ;  /* 0x000000ff2200720c */ /* 0x000fe40003f45070 */
[----:B------:R-:W-:-:S02]  /*7b20*/  LEA R32, P1, R189, R20, 0x2 ;  /* 0x00000014bd207211 */ /* 0x000fc400078210ff */
[----:B------:R-:W-:Y:S02]  /*7b30*/  SEL R35, R35, RZ, !P5 ;  /* 0x000000ff23237207 */ /* 0x000fe40006800000 */
[----:B------:R-:W-:Y:S02]  /*7b40*/  VIADD R48, R250, UR8 ;  /* 0x00000008fa307c36 */ /* 0x000fe40008000000 */
[----:B------:R-:W-:Y:S01]  /*7b50*/  IMAD.X R33, R21, 0x1, R237, P1 ;  /* 0x0000000115217824 */ /* 0x000fe200008e06ed */
[----:B------:R-:W-:Y:S01]  /*7b60*/  ISETP.GT.AND P1, PT, R25, 0xb, PT ;  /* 0x0000000b1900780c */ /* 0x000fe20003f24270 */
[----:B------:R-:W-:Y:S01]  /*7b70*/  VIADD R41, R249, UR8 ;  /* 0x00000008f9297c36 */ /* 0x000fe20008000000 */
[----:B------:R-:W-:Y:S01]  /*7b80*/  ISETP.NE.U32.AND P0, PT, R35, RZ, PT ;  /* 0x000000ff2300720c */ /* 0x000fe20003f05070 */
[----:B------:R-:W-:Y:S01]  /*7b90*/  VIADD R43, R248, UR8 ;  /* 0x00000008f82b7c36 */ /* 0x000fe20008000000 */
[----:B------:R1:W-:Y:S01]  /*7ba0*/  LDGSTS.E [R48+0x300], desc[UR10][R32.64], P2 ;  /* 0x0030000020307fae */ /* 0x0003e2000912184a */
[----:B------:R-:W-:-:S02]  /*7bb0*/  SEL R34, RZ, 0x4, !P1 ;  /* 0x00000004ff227807 */ /* 0x000fc40004800000 */
[----:B------:R-:W-:Y:S02]  /*7bc0*/  ISETP.GT.AND P2, PT, R25, 0xf, PT ;  /* 0x0000000f1900780c */ /* 0x000fe40003f44270 */
[----:B------:R-:W-:Y:S02]  /*7bd0*/  SEL R34, R34, RZ, !P5 ;  /* 0x000000ff22227207 */ /* 0x000fe40006800000 */
[----:B------:R-:W-:-:S04]  /*7be0*/  SEL R35, RZ, 0x4, !P3 ;  /* 0x00000004ff237807 */ /* 0x000fc80005800000 */
[----:B------:R-:W-:Y:S02]  /*7bf0*/  SEL R35, R35, RZ, !P5 ;  /* 0x000000ff23237207 */ /* 0x000fe40006800000 */
[----:B-1----:R-:W-:-:S05]  /*7c00*/  LEA R32, P1, R182, R20, 0x2 ;  /* 0x00000014b6207211 */ /* 0x002fca00078210ff */
[----:B------:R-:W-:Y:S01]  /*7c10*/  IMAD.X R33, R21, 0x1, R233, P1 ;  /* 0x0000000115217824 */ /* 0x000fe200008e06e9 */
[----:B------:R-:W-:Y:S02]  /*7c20*/  ISETP.NE.U32.AND P1, PT, R34, RZ, PT ;  /* 0x000000ff2200720c */ /* 0x000fe40003f25070 */
[----:B------:R-:W-:Y:S02]  /*7c30*/  SEL R34, RZ, 0x4, !P2 ;  /* 0x00000004ff227807 */ /* 0x000fe40005000000 */
[----:B------:R1:W-:Y:S01]  /*7c40*/  LDGSTS.E [R48+0x700], desc[UR10][R32.64], P0 ;  /* 0x0070000020307fae */ /* 0x0003e2000812184a */
[C---:B------:R-:W-:Y:S02]  /*7c50*/  ISETP.GT.AND P0, PT, R25.reuse, 0x17, PT ;  /* 0x000000171900780c */ /* 0x040fe40003f04270 */
[----:B------:R-:W-:Y:S02]  /*7c60*/  SEL R34, R34, RZ, !P5 ;  /* 0x000000ff22227207 */ /* 0x000fe40006800000 */
[----:B------:R-:W-:-:S02]  /*7c70*/  ISETP.GT.AND P2, PT, R25, 0x1b, PT ;  /* 0x0000001b1900780c */ /* 0x000fc40003f44270 */
[----:B------:R-:W-:Y:S02]  /*7c80*/  SEL R49, RZ, 0x4, !P0 ;  /* 0x00000004ff317807 */ /* 0x000fe40004000000 */
[----:B------:R-:W-:Y:S02]  /*7c90*/  ISETP.NE.U32.AND P0, PT, R35, RZ, PT ;  /* 0x000000ff2300720c */ /* 0x000fe40003f05070 */
[----:B------:R-:W-:Y:S02]  /*7ca0*/  ISETP.NE.U32.AND P6, PT, R34, RZ, PT ;  /* 0x000000ff2200720c */ /* 0x000fe40003fc5070 */
[-C--:B-1----:R-:W-:Y:S02]  /*7cb0*/  LEA R32, P4, R188, R20.reuse, 0x2 ;  /* 0x00000014bc207211 */ /* 0x082fe400078810ff */
[----:B------:R-:W-:Y:S02]  /*7cc0*/  SEL R35, RZ, 0x4, !P2 ;  /* 0x00000004ff237807 */ /* 0x000fe40005000000 */
[----:B------:R-:W-:Y:S01]  /*7cd0*/  LEA R34, P2, R187, R20, 0x2 ;  /* 0x00000014bb227211 */ /* 0x000fe200078410ff */
[----:B------:R-:W-:Y:S01]  /*7ce0*/  IMAD.X R33, R21, 0x1, R229, P4 ;  /* 0x0000000115217824 */ /* 0x000fe200020e06e5 */
[----:B------:R-:W-:-:S02]  /*7cf0*/  SEL R36, R35, RZ, !P5 ;  /* 0x000000ff23247207 */ /* 0x000fc40006800000 */
[----:B------:R-:W-:Y:S01]  /*7d00*/  ISETP.GT.AND P4, PT, R25, 0x1f, PT ;  /* 0x0000001f1900780c */ /* 0x000fe20003f84270 */
[----:B------:R-:W-:Y:S01]  /*7d10*/  IMAD.X R35, R21, 0x1, R225, P2 ;  /* 0x0000000115237824 */ /* 0x000fe200010e06e1 */
[----:B------:R1:W-:Y:S01]  /*7d20*/  LDGSTS.E [R48+0xb00], desc[UR10][R32.64], P1 ;  /* 0x00b0000020307fae */ /* 0x0003e2000892184a */
[----:B------:R-:W-:Y:S01]  /*7d30*/  ISETP.GE.AND P1, PT, R252, R25, PT ;  /* 0x00000019fc00720c */ /* 0x000fe20003f26270 */
[----:B------:R-:W-:Y:S01]  /*7d40*/  VIADD R25, R25, 0xffffffe0 ;  /* 0xffffffe019197836 */ /* 0x000fe20000000000 */
[----:B------:R-:W-:Y:S01]  /*7d50*/  SEL R49, R49, RZ, !P5 ;  /* 0x000000ff31317207 */ /* 0x000fe20006800000 */
[----:B------:R2:W-:Y:S01]  /*7d60*/  LDGSTS.E [R48+0xf00], desc[UR10][R34.64], P6 ;  /* 0x00f0000022307fae */ /* 0x0005e2000b12184a */
[----:B------:R-:W-:Y:S02]  /*7d70*/  ISETP.NE.U32.AND P2, PT, R36, RZ, PT ;  /* 0x000000ff2400720c */ /* 0x000fe40003f45070 */
[----:B------:R-:W-:Y:S02]  /*7d80*/  SEL R37, RZ, 0x4, !P4 ;  /* 0x00000004ff257807 */ /* 0x000fe40006000000 */
[----:B------:R-:W-:-:S02]  /*7d90*/  SEL R36, RZ, 0x4, P1 ;  /* 0x00000004ff247807 */ /* 0x000fc40000800000 */
[----:B------:R-:W-:Y:S02]  /*7da0*/  ISETP.NE.U32.AND P3, PT, R49, RZ, PT ;  /* 0x000000ff3100720c */ /* 0x000fe40003f65070 */
[-C--:B-1----:R-:W-:Y:S02]  /*7db0*/  LEA R32, P4, R180, R20.reuse, 0x2 ;  /* 0x00000014b4207211 */ /* 0x082fe400078810ff */
[----:B------:R-:W-:Y:S02]  /*7dc0*/  SEL R37, R37, RZ, !P5 ;  /* 0x000000ff25257207 */ /* 0x000fe40006800000 */
[----:B------:R-:W-:Y:S01]  /*7dd0*/  SEL R36, R36, RZ, !P5 ;  /* 0x000000ff24247207 */ /* 0x000fe20006800000 */
[----:B------:R-:W-:Y:S01]  /*7de0*/  IMAD.X R33, R21, 0x1, R221, P4 ;  /* 0x0000000115217824 */ /* 0x000fe200020e06dd */
[----:B--2---:R-:W-:Y:S02]  /*7df0*/  LEA R34, P5, R196, R20, 0x2 ;  /* 0x00000014c4227211 */ /* 0x004fe400078a10ff */
[----:B------:R-:W-:-:S02]  /*7e00*/  ISETP.NE.U32.AND P4, PT, R36, RZ, PT ;  /* 0x000000ff2400720c */ /* 0x000fc40003f85070 */
[-C--:B------:R-:W-:Y:S01]  /*7e10*/  LEA R36, P6, R193, R20.reuse, 0x2 ;  /* 0x00000014c1247211 */ /* 0x080fe200078c10ff */
[----:B------:R-:W-:Y:S01]  /*7e20*/  IMAD.X R35, R21, 0x1, R217, P5 ;  /* 0x0000000115237824 */ /* 0x000fe200028e06d9 */
[----:B------:R-:W-:Y:S01]  /*7e30*/  ISETP.NE.U32.AND P1, PT, R37, RZ, PT ;  /* 0x000000ff2500720c */ /* 0x000fe20003f25070 */
[----:B------:R1:W-:Y:S02]  /*7e40*/  LDGSTS.E [R48+0x1300], desc[UR10][R32.64], P0 ;  /* 0x0130000020307fae */ /* 0x0003e4000812184a */
[----:B------:R-:W-:Y:S02]  /*7e50*/  IMAD.X R37, R21, 0x1, R213, P6 ;  /* 0x0000000115257824 */ /* 0x000fe400030e06d5 */
[----:B------:R2:W-:Y:S04]  /*7e60*/  LDGSTS.E [R48+0x1700], desc[UR10][R34.64], P3 ;  /* 0x0170000022307fae */ /* 0x0005e8000992184a */
[----:B------:R3:W-:Y:S01]  /*7e70*/  LDGSTS.E [R48+0x1b00], desc[UR10][R36.64], P2 ;  /* 0x01b0000024307fae */ /* 0x0007e2000912184a */
[----:B-1----:R-:W-:-:S02]  /*7e80*/  LEA R32, P0, R190, R20, 0x2 ;  /* 0x00000014be207211 */ /* 0x002fc400078010ff */
[----:B--2---:R-:W-:-:S03]  /*7e90*/  IADD3 R34, P3, R3, R174, RZ ;  /* 0x000000ae03227210 */ /* 0x004fc60007f7e0ff */
[----:B------:R-:W-:Y:S01]  /*7ea0*/  IMAD.X R33, R21, 0x1, R208, P0 ;  /* 0x0000000115217824 */ /* 0x000fe200000e06d0 */
[----:B---3--:R-:W-:Y:S01]  /*7eb0*/  IADD3 R36, P0, R3, R166, RZ ;  /* 0x000000a603247210 */ /* 0x008fe20007f1e0ff */
[----:B------:R-:W-:-:S03]  /*7ec0*/  IMAD.X R35, R173, 0x1, R5, P3 ;  /* 0x00000001ad237824 */ /* 0x000fc600018e0605 */
[----:B------:R1:W-:Y:S01]  /*7ed0*/  LDGSTS.E [R48+0x1f00], desc[UR10][R32.64], P1 ;  /* 0x01f0000020307fae */ /* 0x0003e2000892184a */
[----:B------:R-:W-:-:S03]  /*7ee0*/  IMAD.X R37, R165, 0x1, R5, P0 ;  /* 0x00000001a5257824 */ /* 0x000fc600000e0605 */
[----:B------:R-:W0:Y:S04]  /*7ef0*/  LDGDEPBAR ;  /* 0x00000000000079af */ /* 0x000e280000000000 */
[----:B------:R2:W-:Y:S01]  /*7f00*/  LDGSTS.E [R39+0x4000], desc[UR10][R34.64], P4 ;  /* 0x0400000022277fae */ /* 0x0005e2000a12184a */
[----:B-1----:R-:W-:-:S03]  /*7f10*/  IADD3 R32, P1, R3, R158, RZ ;  /* 0x0000009e03207210 */ /* 0x002fc60007f3e0ff */
[----:B------:R1:W-:Y:S02]  /*7f20*/  LDGSTS.E [R39+0x4400], desc[UR10][R36.64], P4 ;  /* 0x0440000024277fae */ /* 0x0003e4000a12184a */
[----:B------:R-:W-:Y:S01]  /*7f30*/  IMAD.X R33, R157, 0x1, R5, P1 ;  /* 0x000000019d217824 */ /* 0x000fe200008e0605 */
[----:B--2---:R-:W-:-:S04]  /*7f40*/  IADD3 R34, P0, R3, R150, RZ ;  /* 0x0000009603227210 */ /* 0x004fc80007f1e0ff */
[----:B------:R2:W-:Y:S01]  /*7f50*/  LDGSTS.E [R39+0x4800], desc[UR10][R32.64], P4 ;  /* 0x0480000020277fae */ /* 0x0005e2000a12184a */
[----:B-1----:R-:W-:Y:S01]  /*7f60*/  IADD3 R36, P1, R3, R142, RZ ;  /* 0x0000008e03247210 */ /* 0x002fe20007f3e0ff */
[----:B------:R-:W-:-:S04]  /*7f70*/  IMAD.X R35, R149, 0x1, R5, P0 ;  /* 0x0000000195237824 */ /* 0x000fc800000e0605 */
[----:B------:R-:W-:Y:S01]  /*7f80*/  IMAD.X R37, R141, 0x1, R5, P1 ;  /* 0x000000018d257824 */ /* 0x000fe200008e0605 */
[----:B------:R1:W-:Y:S01]  /*7f90*/  LDGSTS.E [R39+0x4c00], desc[UR10][R34.64], P4 ;  /* 0x04c0000022277fae */ /* 0x0003e2000a12184a */
[----:B--2---:R-:W-:-:S03]  /*7fa0*/  IADD3 R32, P0, R3, R134, RZ ;  /* 0x0000008603207210 */ /* 0x004fc60007f1e0ff */
[----:B------:R2:W-:Y:S02]  /*7fb0*/  LDGSTS.E [R39+0x5000], desc[UR10][R36.64], P4 ;  /* 0x0500000024277fae */ /* 0x0005e4000a12184a */
[----:B------:R-:W-:Y:S01]  /*7fc0*/  IMAD.X R33, R133, 0x1, R5, P0 ;  /* 0x0000000185217824 */ /* 0x000fe200000e0605 */
[----:B-1----:R-:W-:-:S04]  /*7fd0*/  IADD3 R34, P1, R3, R30, RZ ;  /* 0x0000001e03227210 */ /* 0x002fc80007f3e0ff */
[----:B------:R1:W-:Y:S01]  /*7fe0*/  LDGSTS.E [R39+0x5400], desc[UR10][R32.64], P4 ;  /* 0x0540000020277fae */ /* 0x0003e2000a12184a */
[----:B--2---:R-:W-:Y:S01]  /*7ff0*/  IADD3 R36, P2, R3, R9, RZ ;  /* 0x0000000903247210 */ /* 0x004fe20007f5e0ff */
[----:B------:R-:W-:Y:S01]  /*8000*/  IMAD.X R35, R27, 0x1, R5, P1 ;  /* 0x000000011b237824 */ /* 0x000fe200008e0605 */
[----:B------:R-:W-:-:S03]  /*8010*/  IADD3 R9, P3, R9, R24, RZ ;  /* 0x0000001809097210 */ /* 0x000fc60007f7e0ff */
[C---:B------:R-:W-:Y:S01]  /*8020*/  IMAD.X R37, R16.reuse, 0x1, R5, P2 ;  /* 0x0000000110257824 */ /* 0x040fe200010e0605 */
[----:B------:R2:W-:Y:S01]  /*8030*/  LDGSTS.E [R39+0x5800], desc[UR10][R34.64], P4 ;  /* 0x0580000022277fae */ /* 0x0005e2000a12184a */
[----:B------:R-:W-:Y:S01]  /*8040*/  IMAD.X R16, R16, 0x1, R23, P3 ;  /* 0x0000000110107824 */ /* 0x000fe200018e0617 */
[----:B-1----:R-:W-:Y:S02]  /*8050*/  IADD3 R32, P0, R3, R172, RZ ;  /* 0x000000ac03207210 */ /* 0x002fe40007f1e0ff */
[----:B------:R1:W-:Y:S03]  /*8060*/  LDGSTS.E [R39+0x5c00], desc[UR10][R36.64], P4 ;  /* 0x05c0000024277fae */ /* 0x0003e6000a12184a */
        /* <DEDUP_REMOVED lines=19> */
[----:B------:R1:W-:Y:S01]  /*81a0*/  LDGSTS.E [R41+0x5500], desc[UR10][R36.64], P4 ;  /* 0x0550000024297fae */ /* 0x0003e2000a12184a */
[----:B------:R-:W-:Y:S02]  /*81b0*/  IADD3 R12, P6, R12, R24, RZ ;  /* 0x000000180c0c7210 */ /* 0x000fe40007fde0ff */
[----:B------:R-:W-:-:S03]  /*81c0*/  IMAD.X R33, R19, 0x1, R5, P0 ;  /* 0x0000000113217824 */ /* 0x000fc600000e0605 */
[----:B------:R-:W-:Y:S01]  /*81d0*/  IMAD.X R19, R19, 0x1, R23, P6 ;  /* 0x0000000113137824 */ /* 0x000fe200030e0617 */
[C---:B--2---:R-:W-:Y:S01]  /*81e0*/  IADD3 R34, P1, R3.reuse, R8, RZ ;  /* 0x0000000803227210 */ /* 0x044fe20007f3e0ff */
[----:B------:R2:W-:Y:S01]  /*81f0*/  LDGSTS.E [R41+0x5900], desc[UR10][R32.64], P4 ;  /* 0x0590000020297fae */ /* 0x0005e2000a12184a */
[----:B-1----:R-:W-:-:S03]  /*8200*/  IADD3 R36, P0, R3, R170, RZ ;  /* 0x000000aa03247210 */ /* 0x002fc60007f1e0ff */
[--C-:B------:R-:W-:Y:S02]  /*8210*/  IMAD.X R35, R15, 0x1, R5.reuse, P1 ;  /* 0x000000010f237824 */ /* 0x100fe400008e0605 */
[----:B------:R-:W-:-:S03]  /*8220*/  IMAD.X R37, R169, 0x1, R5, P0 ;  /* 0x00000001a9257824 */ /* 0x000fc600000e0605 */
[----:B------:R1:W-:Y:S01]  /*8230*/  LDGSTS.E [R41+0x5d00], desc[UR10][R34.64], P4 ;  /* 0x05d0000022297fae */ /* 0x0003e2000a12184a */
[----:B--2---:R-:W-:-:S03]  /*8240*/  IADD3 R32, P1, R3, R162, RZ ;  /* 0x000000a203207210 */ /* 0x004fc60007f3e0ff */
[----:B------:R2:W-:Y:S02]  /*8250*/  LDGSTS.E [R43+0x4200], desc[UR10][R36.64], P4 ;  /* 0x04200000242b7fae */ /* 0x0005e4000a12184a */
[----:B------:R-:W-:Y:S01]  /*8260*/  IMAD.X R33, R161, 0x1, R5, P1 ;  /* 0x00000001a1217824 */ /* 0x000fe200008e0605 */
[----:B-1----:R-:W-:-:S04]  /*8270*/  IADD3 R34, P0, R3, R154, RZ ;  /* 0x0000009a03227210 */ /* 0x002fc80007f1e0ff */
[----:B------:R1:W-:Y:S01]  /*8280*/  LDGSTS.E [R43+0x4600], desc[UR10][R32.64], P4 ;  /* 0x04600000202b7fae */ /* 0x0003e2000a12184a */
[----:B------:R-:W-:Y:S01]  /*8290*/  VIADD R41, R247, UR8 ;  /* 0x00000008f7297c36 */ /* 0x000fe20008000000 */
        /* <DEDUP_REMOVED lines=14> */
[--C-:B------:R-:W-:Y:S01]  /*8380*/  IMAD.X R35, R121, 0x1, R5.reuse, P1 ;  /* 0x0000000179237824 */ /* 0x100fe200008e0605 */
[----:B------:R-:W-:Y:S01]  /*8390*/  IADD3 R11, P5, R11, R24, RZ ;  /* 0x000000180b0b7210 */ /* 0x000fe20007fbe0ff */
[----:B------:R-:W-:-:S03]  /*83a0*/  IMAD.X R37, R18, 0x1, R5, P0 ;  /* 0x0000000112257824 */ /* 0x000fc600000e0605 */
[----:B------:R1:W-:Y:S01]  /*83b0*/  LDGSTS.E [R43+0x5600], desc[UR10][R34.64], P4 ;  /* 0x05600000222b7fae */ /* 0x0003e2000a12184a */
[----:B------:R-:W-:Y:S01]  /*83c0*/  IMAD.X R18, R18, 0x1, R23, P5 ;  /* 0x0000000112127824 */ /* 0x000fe200028e0617 */
[C---:B--2---:R-:W-:Y:S02]  /*83d0*/  IADD3 R32, P1, R3.reuse, R7, RZ ;  /* 0x0000000703207210 */ /* 0x044fe40007f3e0ff */
[----:B------:R2:W-:Y:S03]  /*83e0*/  LDGSTS.E [R43+0x5a00], desc[UR10][R36.64], P4 ;  /* 0x05a00000242b7fae */ /* 0x0005e6000a12184a */
        /* <DEDUP_REMOVED lines=8> */
[--C-:B------:R-:W-:Y:S01]  /*8470*/  IMAD.X R159, R159, 0x1, R23.reuse, P3 ;  /* 0x000000019f9f7824 */ /* 0x100fe200018e0617 */
[----:B------:R-:W-:Y:S02]  /*8480*/  IADD3 R174, P3, R174, R24, RZ ;  /* 0x00000018aeae7210 */ /* 0x000fe40007f7e0ff */
[----:B-1----:R-:W-:Y:S01]  /*8490*/  IADD3 R32, P0, R3, R152, RZ ;  /* 0x0000009803207210 */ /* 0x002fe20007f1e0ff */
[----:B------:R1:W-:Y:S01]  /*84a0*/  LDGSTS.E [R41+0x4700], desc[UR10][R36.64], P4 ;  /* 0x0470000024297fae */ /* 0x0003e2000a12184a */
[----:B------:R-:W-:Y:S01]  /*84b0*/  IADD3 R152, P6, R152, R24, RZ ;  /* 0x0000001898987210 */ /* 0x000fe20007fde0ff */
[----:B------:R-:W-:Y:S02]  /*84c0*/  IMAD.X R173, R173, 0x1, R23, P3 ;  /* 0x00000001adad7824 */ /* 0x000fe400018e0617 */
[----:B------:R-:W-:-:S02]  /*84d0*/  IMAD.X R33, R151, 0x1, R5, P0 ;  /* 0x0000000197217824 */ /* 0x000fc400000e0605 */
[----:B------:R-:W-:Y:S01]  /*84e0*/  IMAD.X R151, R151, 0x1, R23, P6 ;  /* 0x0000000197977824 */ /* 0x000fe200030e0617 */
[C---:B--2---:R-:W-:Y:S02]  /*84f0*/  IADD3 R34, P1, R3.reuse, R144, RZ ;  /* 0x0000009003227210 */ /* 0x044fe40007f3e0ff */
[----:B------:R2:W-:Y:S01]  /*8500*/  LDGSTS.E [R41+0x4b00], desc[UR10][R32.64], P4 ;  /* 0x04b0000020297fae */ /* 0x0005e2000a12184a */
[----:B------:R-:W-:Y:S02]  /*8510*/  IADD3 R166, P6, R166, R24, RZ ;  /* 0x00000018a6a67210 */ /* 0x000fe40007fde0ff */
[----:B-1----:R-:W-:Y:S01]  /*8520*/  IADD3 R36, P0, R3, R136, RZ ;  /* 0x0000008803247210 */ /* 0x002fe20007f1e0ff */
[----:B------:R-:W-:Y:S01]  /*8530*/  IMAD.X R35, R143, 0x1, R5, P1 ;  /* 0x000000018f237824 */ /* 0x000fe200008e0605 */
[----:B------:R-:W-:Y:S01]  /*8540*/  IADD3 R38, P1, R3, R120, RZ ;  /* 0x0000007803267210 */ /* 0x000fe20007f3e0ff */
[----:B------:R-:W-:Y:S01]  /*8550*/  IMAD.X R165, R165, 0x1, R23, P6 ;  /* 0x00000001a5a57824 */ /* 0x000fe200030e0617 */
[-C--:B------:R-:W-:Y:S01]  /*8560*/  IADD3 R136, P5, R136, R24.reuse, RZ ;  /* 0x0000001888887210 */ /* 0x080fe20007fbe0ff */
[--C-:B------:R-:W-:Y:S01]  /*8570*/  IMAD.X R37, R135, 0x1, R5.reuse, P0 ;  /* 0x0000000187257824 */ /* 0x100fe200000e0605 */
[----:B------:R1:W-:Y:S01]  /*8580*/  LDGSTS.E [R41+0x4f00], desc[UR10][R34.64], P4 ;  /* 0x04f0000022297fae */ /* 0x0003e2000a12184a */
[----:B------:R-:W-:Y:S01]  /*8590*/  IMAD.X R39, R31, 0x1, R5, P1 ;  /* 0x000000011f277824 */ /* 0x000fe200008e0605 */
[----:B------:R-:W-:Y:S01]  /*85a0*/  IADD3 R7, P1, R7, R24, RZ ;  /* 0x0000001807077210 */ /* 0x000fe20007f3e0ff */
[--C-:B------:R-:W-:Y:S01]  /*85b0*/  IMAD.X R135, R135, 0x1, R23.reuse, P5 ;  /* 0x0000000187877824 */ /* 0x100fe200028e0617 */
[----:B--2---:R-:W-:Y:S01]  /*85c0*/  IADD3 R32, P2, R3, R10, RZ ;  /* 0x0000000a03207210 */ /* 0x004fe20007f5e0ff */
[----:B------:R2:W-:Y:S01]  /*85d0*/  LDGSTS.E [R41+0x5300], desc[UR10][R36.64], P4 ;  /* 0x0530000024297fae */ /* 0x0005e2000a12184a */
[-C--:B------:R-:W-:Y:S01]  /*85e0*/  IADD3 R150, P5, R150, R24.reuse, RZ ;  /* 0x0000001896967210 */ /* 0x080fe20007fbe0ff */
[----:B------:R-:W-:Y:S01]  /*85f0*/  IMAD.X R14, R14, 0x1, R23, P1 ;  /* 0x000000010e0e7824 */ /* 0x000fe200008e0617 */
[-C--:B------:R-:W-:Y:S01]  /*8600*/  IADD3 R120, P1, R120, R24.reuse, RZ ;  /* 0x0000001878787210 */ /* 0x080fe20007f3e0ff */
[----:B------:R-:W-:Y:S01]  /*8610*/  IMAD.X R33, R17, 0x1, R5, P2 ;  /* 0x0000000111217824 */ /* 0x000fe200010e0605 */
[----:B------:R2:W-:Y:S01]  /*8620*/  LDGSTS.E [R41+0x5700], desc[UR10][R38.64], P4 ;  /* 0x0570000026297fae */ /* 0x0005e2000a12184a */
[----:B------:R-:W-:Y:S01]  /*8630*/  IADD3 R8, P2, R8, R24, RZ ;  /* 0x0000001808087210 */ /* 0x000fe20007f5e0ff */
[--C-:B------:R-:W-:Y:S01]  /*8640*/  IMAD.X R149, R149, 0x1, R23.reuse, P5 ;  /* 0x0000000195957824 */ /* 0x100fe200028e0617 */
[----:B-1----:R-:W-:Y:S01]  /*8650*/  IADD3 R34, P0, R3, R2, RZ ;  /* 0x0000000203227210 */ /* 0x002fe20007f1e0ff */
[----:B------:R2:W-:Y:S01]  /*8660*/  LDGSTS.E [R41+0x5b00], desc[UR10][R32.64], P4 ;  /* 0x05b0000020297fae */ /* 0x0005e2000a12184a */
[-C--:B------:R-:W-:Y:S01]  /*8670*/  IADD3 R164, P5, R164, R24.reuse, RZ ;  /* 0x00000018a4a47210 */ /* 0x080fe20007fbe0ff */
[----:B------:R-:W-:Y:S01]  /*8680*/  IMAD.X R15, R15, 0x1, R23, P2 ;  /* 0x000000010f0f7824 */ /* 0x000fe200010e0617 */
[-C--:B------:R-:W-:Y:S01]  /*8690*/  IADD3 R122, P2, R122, R24.reuse, RZ ;  /* 0x000000187a7a7210 */ /* 0x080fe20007f5e0ff */
[----:B------:R-:W-:Y:S01]  /*86a0*/  IMAD.X R35, R13, 0x1, R5, P0 ;  /* 0x000000010d237824 */ /* 0x000fe200000e0605 */
[-C--:B------:R-:W-:Y:S01]  /*86b0*/  IADD3 R2, P0, R2, R24.reuse, RZ ;  /* 0x0000001802027210 */ /* 0x080fe20007f1e0ff */
[--C-:B------:R-:W-:Y:S01]  /*86c0*/  IMAD.X R31, R31, 0x1, R23.reuse, P1 ;  /* 0x000000011f1f7824 */ /* 0x100fe200008e0617 */
[-C--:B------:R-:W-:Y:S01]  /*86d0*/  IADD3 R142, P1, R142, R24.reuse, RZ ;  /* 0x000000188e8e7210 */ /* 0x080fe20007f3e0ff */
[--C-:B------:R-:W-:Y:S01]  /*86e0*/  IMAD.X R121, R121, 0x1, R23.reuse, P2 ;  /* 0x0000000179797824 */ /* 0x100fe200010e0617 */
[----:B------:R2:W-:Y:S01]  /*86f0*/  LDGSTS.E [R41+0x5f00], desc[UR10][R34.64], P4 ;  /* 0x05f0000022297fae */ /* 0x0005e2000a12184a */
[-C--:B------:R-:W-:Y:S01]  /*8700*/  IADD3 R10, P4, R10, R24.reuse, RZ ;  /* 0x000000180a0a7210 */ /* 0x080fe20007f9e0ff */
[--C-:B------:R-:W-:Y:S01]  /*8710*/  IMAD.X R13, R13, 0x1, R23.reuse, P0 ;  /* 0x000000010d0d7824 */ /* 0x100fe200000e0617 */
[-C--:B------:R-:W-:Y:S01]  /*8720*/  IADD3 R30, P0, R30, R24.reuse, RZ ;  /* 0x000000181e1e7210 */ /* 0x080fe20007f1e0ff */
[--C-:B------:R-:W-:Y:S01]  /*8730*/  IMAD.X R163, R163, 0x1, R23.reuse, P5 ;  /* 0x00000001a3a37824 */ /* 0x100fe200028e0617 */
[-C--:B------:R-:W-:Y:S01]  /*8740*/  IADD3 R144, P2, R144, R24.reuse, RZ ;  /* 0x0000001890907210 */ /* 0x080fe20007f5e0ff */
[--C-:B------:R-:W-:Y:S01]  /*8750*/  IMAD.X R17, R17, 0x1, R23.reuse, P4 ;  /* 0x0000000111117824 */ /* 0x100fe200020e0617 */
[-C--:B------:R-:W-:Y:S01]  /*8760*/  IADD3 R134, P4, R134, R24.reuse, RZ ;  /* 0x0000001886867210 */ /* 0x080fe20007f9e0ff */
[--C-:B------:R-:W-:Y:S01]  /*8770*/  IMAD.X R27, R27, 0x1, R23.reuse, P0 ;  /* 0x000000011b1b7824 */ /* 0x100fe200000e0617 */
[----:B------:R-:W-:Y:S01]  /*8780*/  IADD3 R140, P0, R140, R24, RZ ;  /* 0x000000188c8c7210 */ /* 0x000fe20007f1e0ff */
[--C-:B------:R-:W-:Y:S01]  /*8790*/  IMAD.X R141, R141, 0x1, R23.reuse, P1 ;  /* 0x000000018d8d7824 */ /* 0x100fe200008e0617 */
[----:B------:R-:W-:Y:S01]  /*87a0*/  ISETP.NE.U32.AND P5, PT, R178, R4, PT ;  /* 0x00000004b200720c */ /* 0x000fe20003fa5070 */
[--C-:B------:R-:W-:Y:S01]  /*87b0*/  IMAD.X R133, R133, 0x1, R23.reuse, P4 ;  /* 0x0000000185857824 */ /* 0x100fe200020e0617 */
        /* <DEDUP_REMOVED lines=15> */
[----:B------:R-:W0:Y:S01]  /*88b0*/  LDGDEPBAR ;  /* 0x00000000000079af */ /* 0x000e220000000000 */
[----:B------:R-:W-:Y:S01]  /*88c0*/  LEA R20, P4, R175, R20, 0x2 ;  /* 0x00000014af147211 */ /* 0x000fe200078810ff */
[----:B------:R-:W-:-:S02]  /*88d0*/  IMAD.X R167, R167, 0x1, R23, P0 ;  /* 0x00000001a7a77824 */ /* 0x000fc400000e0617 */
[--C-:B------:R-:W-:Y:S02]  /*88e0*/  IMAD.X R169, R169, 0x1, R23.reuse, P1 ;  /* 0x00000001a9a97824 */ /* 0x100fe400008e0617 */
[----:B------:R-:W-:Y:S02]  /*88f0*/  IMAD.X R171, R171, 0x1, R23, P2 ;  /* 0x00000001abab7824 */ /* 0x000fe400010e0617 */
[----:B------:R-:W-:Y:S01]  /*8900*/  IMAD.X R21, R21, 0x1, R209, P4 ;  /* 0x0000000115157824 */ /* 0x000fe200020e06d1 */
[----:B--2---:R-:W-:Y:S06]  /*8910*/  @P5 BRA `(.L_x_2) ;  /* 0xffffffdc00545947 */ /* 0x004fec000383ffff */
.L_x_1:
[----:B------:R-:W-:-:S04]  /*8920*/  DEPBAR.LE SB0, 0x0 ;  /* 0x000080000000791a */ /* 0x000fc80000000000 */
[C---:B------:R-:W-:Y:S01]  /*8930*/  VIADD R6, R0.reuse, 0x2 ;  /* 0x0000000200067836 */ /* 0x040fe20000000000 */
[----:B------:R-:W-:Y:S01]  /*8940*/  ISETP.GE.AND P0, PT, R245, R28, PT ;  /* 0x0000001cf500720c */ /* 0x000fe20003f06270 */
[----:B------:R-:W-:Y:S01]  /*8950*/  VIADD R4, R0, 0x3 ;  /* 0x0000000300047836 */ /* 0x000fe20000000000 */
[----:B------:R-:W-:Y:S01]  /*8960*/  LEA R246, R246, UR4, 0x4 ;  /* 0x00000004f6f67c11 */ /* 0x000fe2000f8e20ff */
[----:B------:R-:W-:Y:S01]  /*8970*/  BAR.SYNC.DEFER_BLOCKING 0x0 ;  /* 0x0000000000007b1d */ /* 0x000fe20000010000 */
[----:B------:R-:W-:Y:S01]  /*8980*/  VIADD R3, R244, UR4 ;  /* 0x00000004f4037c36 */ /* 0x000fe20008000000 */
[-C--:B------:R-:W-:Y:S01]  /*8990*/  ISETP.LT.AND P2, PT, R6, R29.reuse, !P0 ;  /* 0x0000001d0600720c */ /* 0x080fe20004741270 */
[----:B------:R-:W-:Y:S01]  /*89a0*/  IMAD.MOV.U32 R5, RZ, RZ, R82 ;  /* 0x000000ffff057224 */ /* 0x000fe200078e0052 */
[----:B------:R-:W-:Y:S01]  /*89b0*/  ISETP.LT.AND P3, PT, R4, R29, !P0 ;  /* 0x0000001d0400720c */ /* 0x000fe20004761270 */
[----:B------:R-:W-:Y:S01]  /*89c0*/  IMAD R252, R252, 0x10, R3 ;  /* 0x00000010fcfc7824 */ /* 0x000fe200078e0203 */
[----:B------:R-:W-:Y:S01]  /*89d0*/  ULDC UR4, c[0x0][0x244] ;  /* 0x0000910000047ab9 */ /* 0x000fe20000000800 */
[----:B------:R-:W-:Y:S01]  /*89e0*/  IMAD.MOV.U32 R4, RZ, RZ, R80 ;  /* 0x000000ffff047224 */ /* 0x000fe200078e0050 */
[----:B------:R-:W-:Y:S01]  /*89f0*/  ULDC.64 UR6, c[0x0][0x220] ;  /* 0x0000880000067ab9 */ /* 0x000fe20000000a00 */
[----:B------:R-:W-:-:S02]  /*8a00*/  IMAD.MOV.U32 R6, RZ, RZ, R92 ;  /* 0x000000ffff067224 */ /* 0x000fc400078e005c */
[----:B------:R-:W-:Y:S02]  /*8a10*/  IMAD.MOV.U32 R7, RZ, RZ, R94 ;  /* 0x000000ffff077224 */ /* 0x000fe400078e005e */
[----:B------:R-:W-:Y:S02]  /*8a20*/  IMAD.MOV.U32 R8, RZ, RZ, R68 ;  /* 0x000000ffff087224 */ /* 0x000fe400078e0044 */
[----:B------:R-:W-:Y:S02]  /*8a30*/  IMAD.MOV.U32 R9, RZ, RZ, R70 ;  /* 0x000000ffff097224 */ /* 0x000fe400078e0046 */
[----:B------:R-:W-:Y:S02]  /*8a40*/  IMAD.MOV.U32 R10, RZ, RZ, R52 ;  /* 0x000000ffff0a7224 */ /* 0x000fe400078e0034 */
[----:B------:R-:W-:Y:S02]  /*8a50*/  IMAD.MOV.U32 R11, RZ, RZ, R54 ;  /* 0x000000ffff0b7224 */ /* 0x000fe400078e0036 */
[----:B------:R-:W-:-:S02]  /*8a60*/  IMAD.MOV.U32 R12, RZ, RZ, R81 ;  /* 0x000000ffff0c7224 */ /* 0x000fc400078e0051 */
[----:B------:R-:W-:Y:S01]  /*8a70*/  IMAD.MOV.U32 R13, RZ, RZ, R83 ;  /* 0x000000ffff0d7224 */ /* 0x000fe200078e0053 */
[----:B------:R1:W-:Y:S01]  /*8a80*/  STSM.16.M88.4 [R252], R4 ;  /* 0x00000004fc007844 */ /* 0x0003e20000000200 */
[----:B------:R-:W-:Y:S02]  /*8a90*/  IMAD.MOV.U32 R18, RZ, RZ, R53 ;  /* 0x000000ffff127224 */ /* 0x000fe400078e0035 */
[----:B------:R-:W-:Y:S01]  /*8aa0*/  IMAD.MOV.U32 R19, RZ, RZ, R55 ;  /* 0x000000ffff137224 */ /* 0x000fe200078e0037 */
[----:B------:R2:W-:Y:S01]  /*8ab0*/  STSM.16.M88.4 [R252+0x200], R8 ;  /* 0x00020008fc007844 */ /* 0x0005e20000000200 */
[----:B------:R-:W-:Y:S02]  /*8ac0*/  IMAD.MOV.U32 R14, RZ, RZ, R93 ;  /* 0x000000ffff0e7224 */ /* 0x000fe400078e005d */
[----:B------:R-:W-:Y:S01]  /*8ad0*/  IMAD.MOV.U32 R15, RZ, RZ, R95 ;  /* 0x000000ffff0f7224 */ /* 0x000fe200078e005f */
[----:B------:R-:W-:Y:S01]  /*8ae0*/  BAR.SYNC.DEFER_BLOCKING 0x0 ;  /* 0x0000000000007b1d */ /* 0x000fe20000010000 */
[----:B------:R-:W-:-:S02]  /*8af0*/  IMAD.MOV.U32 R16, RZ, RZ, R69 ;  /* 0x000000ffff107224 */ /* 0x000fc400078e0045 */
[----:B------:R-:W-:Y:S02]  /*8b00*/  IMAD.MOV.U32 R17, RZ, RZ, R71 ;  /* 0x000000ffff117224 */ /* 0x000fe400078e0047 */
[----:B------:R-:W-:Y:S02]  /*8b10*/  IMAD.MOV.U32 R20, RZ, RZ, R60 ;  /* 0x000000ffff147224 */ /* 0x000fe400078e003c */
[----:B------:R-:W-:Y:S02]  /*8b20*/  IMAD.MOV.U32 R21, RZ, RZ, R62 ;  /* 0x000000ffff157224 */ /* 0x000fe400078e003e */
[----:B-1----:R-:W-:Y:S02]  /*8b30*/  IMAD.MOV.U32 R4, RZ, RZ, R88 ;  /* 0x000000ffff047224 */ /* 0x002fe400078e0058 */
[----:B------:R-:W-:Y:S02]  /*8b40*/  IMAD.MOV.U32 R5, RZ, RZ, R90 ;  /* 0x000000ffff057224 */ /* 0x000fe400078e005a */
[----:B------:R-:W-:-:S02]  /*8b50*/  IMAD.MOV.U32 R6, RZ, RZ, R84 ;  /* 0x000000ffff067224 */ /* 0x000fc400078e0054 */
[----:B------:R-:W-:Y:S02]  /*8b60*/  IMAD.MOV.U32 R7, RZ, RZ, R86 ;  /* 0x000000ffff077224 */ /* 0x000fe400078e0056 */
[----:B--2---:R-:W-:Y:S02]  /*8b70*/  IMAD.MOV.U32 R8, RZ, RZ, R64 ;  /* 0x000000ffff087224 */ /* 0x004fe400078e0040 */
[----:B------:R-:W-:Y:S02]  /*8b80*/  IMAD.MOV.U32 R9, RZ, RZ, R66 ;  /* 0x000000ffff097224 */ /* 0x000fe400078e0042 */
[----:B------:R-:W-:Y:S02]  /*8b90*/  IMAD.MOV.U32 R10, RZ, RZ, R44 ;  /* 0x000000ffff0a7224 */ /* 0x000fe400078e002c */
[----:B------:R-:W-:Y:S01]  /*8ba0*/  IMAD.MOV.U32 R11, RZ, RZ, R46 ;  /* 0x000000ffff0b7224 */ /* 0x000fe200078e002e */
[----:B------:R-:W1:Y:S01]  /*8bb0*/  LDS.128 R80, [R246] ;  /* 0x00000000f6507984 */ /* 0x000e620000000c00 */
[----:B------:R-:W-:-:S02]  /*8bc0*/  IMAD.MOV.U32 R22, RZ, RZ, R104 ;  /* 0x000000ffff167224 */ /* 0x000fc400078e0068 */
[----:B------:R-:W-:Y:S01]  /*8bd0*/  IMAD.MOV.U32 R23, RZ, RZ, R106 ;  /* 0x000000ffff177224 */ /* 0x000fe200078e006a */
[----:B------:R-:W-:Y:S01]  /*8be0*/  LDS.128 R52, [R246+0x400] ;  /* 0x00040000f6347984 */ /* 0x000fe20000000c00 */
[----:B------:R-:W-:Y:S02]  /*8bf0*/  IMAD.MOV.U32 R24, RZ, RZ, R56 ;  /* 0x000000ffff187224 */ /* 0x000fe400078e0038 */
[----:B------:R-:W-:Y:S01]  /*8c00*/  IMAD.MOV.U32 R25, RZ, RZ, R58 ;  /* 0x000000ffff197224 */ /* 0x000fe200078e003a */
[----:B------:R-:W-:Y:S01]  /*8c10*/  BAR.SYNC.DEFER_BLOCKING 0x0 ;  /* 0x0000000000007b1d */ /* 0x000fe20000010000 */
[----:B------:R-:W-:Y:S02]  /*8c20*/  IMAD.MOV.U32 R26, RZ, RZ, R112 ;  /* 0x000000ffff1a7224 */ /* 0x000fe400078e0070 */
[----:B------:R-:W-:Y:S02]  /*8c30*/  IMAD.MOV.U32 R27, RZ, RZ, R114 ;  /* 0x000000ffff1b7224 */ /* 0x000fe400078e0072 */
[----:B------:R-:W-:-:S02]  /*8c40*/  VIADD R2, R0, 0x1 ;  /* 0x0000000100027836 */ /* 0x000fc40000000000 */
[----:B------:R-:W-:Y:S02]  /*8c50*/  IMAD.MOV.U32 R60, RZ, RZ, R97 ;  /* 0x000000ffff3c7224 */ /* 0x000fe400078e0061 */
[----:B------:R-:W-:Y:S01]  /*8c60*/  IMAD.MOV.U32 R62, RZ, RZ, R73 ;  /* 0x000000ffff3e7224 */ /* 0x000fe200078e0049 */
[----:B------:R-:W-:Y:S01]  /*8c70*/  ISETP.LT.AND P4, PT, R2, R29, !P0 ;  /* 0x0000001d0200720c */ /* 0x000fe20004781270 */
[----:B------:R-:W-:Y:S02]  /*8c80*/  IMAD.MOV.U32 R64, RZ, RZ, R57 ;  /* 0x000000ffff407224 */ /* 0x000fe400078e0039 */
[----:B------:R-:W-:Y:S02]  /*8c90*/  IMAD.MOV.U32 R66, RZ, RZ, R113 ;  /* 0x000000ffff427224 */ /* 0x000fe400078e0071 */
[----:B------:R-:W-:-:S05]  /*8ca0*/  VIADD R2, R0, 0x4 ;  /* 0x0000000400027836 */ /* 0x000fca0000000000 */
[-C--:B------:R-:W-:Y:S01]  /*8cb0*/  ISETP.LT.AND P5, PT, R2, R29.reuse, !P0 ;  /* 0x0000001d0200720c */ /* 0x080fe200047a1270 */
[----:B------:R-:W-:Y:S01]  /*8cc0*/  IMAD R2, R245, UR4, RZ ;  /* 0x00000004f5027c24 */ /* 0x000fe2000f8e02ff */
[----:B------:R-:W-:Y:S01]  /*8cd0*/  ULDC UR4, c[0x0][0x248] ;  /* 0x0000920000047ab9 */ /* 0x000fe20000000800 */
[----:B------:R2:W-:Y:S01]  /*8ce0*/  STSM.16.M88.4 [R252], R12 ;  /* 0x0000000cfc007844 */ /* 0x0005e20000000200 */
[----:B------:R-:W-:Y:S02]  /*8cf0*/  IMAD R28, R0, UR4, RZ ;  /* 0x00000004001c7c24 */ /* 0x000fe4000f8e02ff */
[----:B------:R-:W-:Y:S01]  /*8d00*/  LEA R3, P1, R2, UR6, 0x2 ;  /* 0x0000000602037c11 */ /* 0x000fe2000f8210ff */
[----:B------:R3:W-:Y:S01]  /*8d10*/  STSM.16.M88.4 [R252+0x200], R16 ;  /* 0x00020010fc007844 */ /* 0x0007e20000000200 */
[----:B------:R-:W-:Y:S02]  /*8d20*/  VIADD R57, R28, UR4 ;  /* 0x000000041c397c36 */ /* 0x000fe40008000000 */
[----:B------:R-:W-:Y:S01]  /*8d30*/  LEA.HI.X.SX32 R2, R2, UR7, 0x2, P1 ;  /* 0x0000000702027c11 */ /* 0x000fe200088f16ff */
[----:B------:R-:W-:Y:S01]  /*8d40*/  BAR.SYNC.DEFER_BLOCKING 0x0 ;  /* 0x0000000000007b1d */ /* 0x000fe20000010000 */
[----:B------:R-:W-:-:S02]  /*8d50*/  ISETP.LT.AND P1, PT, R0, R29, !P0 ;  /* 0x0000001d0000720c */ /* 0x000fc40004721270 */
[----:B------:R-:W-:-:S04]  /*8d60*/  LEA R30, P6, R28, R3, 0x2 ;  /* 0x000000031c1e7211 */ /* 0x000fc800078c10ff */
[----:B------:R-:W-:Y:S01]  /*8d70*/  LEA.HI.X.SX32 R31, R28, R2, 0x2, P6 ;  /* 0x000000021c1f7211 */ /* 0x000fe200030f16ff */
[----:B--2---:R-:W-:Y:S01]  /*8d80*/  IMAD.MOV.U32 R12, RZ, RZ, R89 ;  /* 0x000000ffff0c7224 */ /* 0x004fe200078e0059 */
[----:B------:R-:W-:Y:S01]  /*8d90*/  LEA R56, P6, R57, R3, 0x2 ;  /* 0x0000000339387211 */ /* 0x000fe200078c10ff */
[----:B------:R-:W-:Y:S02]  /*8da0*/  IMAD.MOV.U32 R13, RZ, RZ, R91 ;  /* 0x000000ffff0d7224 */ /* 0x000fe400078e005b */
[----:B---3--:R-:W-:Y:S02]  /*8db0*/  IMAD.MOV.U32 R18, RZ, RZ, R45 ;  /* 0x000000ffff127224 */ /* 0x008fe400078e002d */
[----:B------:R-:W-:Y:S02]  /*8dc0*/  IMAD.MOV.U32 R19, RZ, RZ, R47 ;  /* 0x000000ffff137224 */ /* 0x000fe400078e002f */
[----:B------:R-:W-:Y:S02]  /*8dd0*/  IMAD.MOV.U32 R14, RZ, RZ, R85 ;  /* 0x000000ffff0e7224 */ /* 0x000fe400078e0055 */
[----:B------:R-:W-:-:S02]  /*8de0*/  IMAD.MOV.U32 R15, RZ, RZ, R87 ;  /* 0x000000ffff0f7224 */ /* 0x000fc400078e0057 */
[----:B------:R-:W-:Y:S02]  /*8df0*/  IMAD.MOV.U32 R16, RZ, RZ, R65 ;  /* 0x000000ffff107224 */ /* 0x000fe400078e0041 */
[----:B------:R-:W-:Y:S01]  /*8e00*/  IMAD.MOV.U32 R17, RZ, RZ, R67 ;  /* 0x000000ffff117224 */ /* 0x000fe200078e0043 */
[----:B------:R-:W2:Y:S01]  /*8e10*/  LDS.128 R68, [R246] ;  /* 0x00000000f6447984 */ /* 0x000ea20000000c00 */
[----:B------:R-:W-:Y:S02]  /*8e20*/  IMAD.MOV.U32 R65, RZ, RZ, R59 ;  /* 0x000000ffff417224 */ /* 0x000fe400078e003b */
[----:B------:R-:W-:Y:S01]  /*8e30*/  IMAD.MOV.U32 R67, RZ, RZ, R115 ;  /* 0x000000ffff437224 */ /* 0x000fe200078e0073 */
[----:B------:R-:W3:Y:S01]  /*8e40*/  LDS.128 R48, [R246+0x400] ;  /* 0x00040000f6307984 */ /* 0x000ee20000000c00 */
[----:B------:R-:W-:Y:S02]  /*8e50*/  VIADD R28, R0, 0x5 ;  /* 0x00000005001c7836 */ /* 0x000fe40000000000 */
[C---:B------:R-:W-:Y:S01]  /*8e60*/  VIADD R59, R57.reuse, UR4 ;  /* 0x00000004393b7c36 */ /* 0x040fe20008000000 */
[----:B------:R-:W-:Y:S01]  /*8e70*/  BAR.SYNC.DEFER_BLOCKING 0x0 ;  /* 0x0000000000007b1d */ /* 0x000fe20000010000 */
[----:B------:R-:W-:-:S03]  /*8e80*/  LEA.HI.X.SX32 R57, R57, R2, 0x2, P6 ;  /* 0x0000000239397211 */ /* 0x000fc600030f16ff */
[----:B------:R-:W-:Y:S02]  /*8e90*/  LEA R58, P6, R59, R3, 0x2 ;  /* 0x000000033b3a7211 */ /* 0x000fe400078c10ff */
[----:B------:R4:W-:Y:S04]  /*8ea0*/  STSM.16.M88.4 [R252], R4 ;  /* 0x00000004fc007844 */ /* 0x0009e80000000200 */
[----:B------:R-:W-:Y:S01]  /*8eb0*/  STSM.16.M88.4 [R252+0x200], R8 ;  /* 0x00020008fc007844 */ /* 0x000fe20000000200 */
[----:B------:R-:W-:Y:S01]  /*8ec0*/  BAR.SYNC.DEFER_BLOCKING 0x0 ;  /* 0x0000000000007b1d */ /* 0x000fe20000010000 */
[----:B----4-:R-:W-:Y:S02]  /*8ed0*/  IMAD.MOV.U32 R4, RZ, RZ, R100 ;  /* 0x000000ffff047224 */ /* 0x010fe400078e0064 */
[----:B------:R-:W-:-:S02]  /*8ee0*/  IMAD.MOV.U32 R5, RZ, RZ, R102 ;  /* 0x000000ffff057224 */ /* 0x000fc400078e0066 */
[----:B------:R-:W-:Y:S02]  /*8ef0*/  IMAD.MOV.U32 R6, RZ, RZ, R76 ;  /* 0x000000ffff067224 */ /* 0x000fe400078e004c */
[----:B------:R-:W-:Y:S01]  /*8f00*/  IMAD.MOV.U32 R7, RZ, RZ, R78 ;  /* 0x000000ffff077224 */ /* 0x000fe200078e004e */
[----:B------:R-:W4:Y:S04]  /*8f10*/  LDS.128 R44, [R246] ;  /* 0x00000000f62c7984 */ /* 0x000f280000000c00 */
[----:B------:R-:W-:Y:S01]  /*8f20*/  LDS.128 R36, [R246+0x400] ;  /* 0x00040000f6247984 */ /* 0x000fe20000000c00 */
[----:B------:R-:W-:Y:S06]  /*8f30*/  BAR.SYNC.DEFER_BLOCKING 0x0 ;  /* 0x0000000000007b1d */ /* 0x000fec0000010000 */
[----:B------:R5:W-:Y:S04]  /*8f40*/  STSM.16.M88.4 [R252], R12 ;  /* 0x0000000cfc007844 */ /* 0x000be80000000200 */
[----:B------:R1:W-:Y:S01]  /*8f50*/  STSM.16.M88.4 [R252+0x200], R16 ;  /* 0x00020010fc007844 */ /* 0x0003e20000000200 */
[----:B------:R-:W-:Y:S01]  /*8f60*/  BAR.SYNC.DEFER_BLOCKING 0x0 ;  /* 0x0000000000007b1d */ /* 0x000fe20000010000 */
[----:B-----5:R-:W-:-:S02]  /*8f70*/  IMAD.MOV.U32 R12, RZ, RZ, R101 ;  /* 0x000000ffff0c7224 */ /* 0x020fc400078e0065 */
[----:B------:R-:W-:Y:S02]  /*8f80*/  IMAD.MOV.U32 R13, RZ, RZ, R103 ;  /* 0x000000ffff0d7224 */ /* 0x000fe400078e0067 */
[----:B------:R-:W-:Y:S02]  /*8f90*/  IMAD.MOV.U32 R14, RZ, RZ, R77 ;  /* 0x000000ffff0e7224 */ /* 0x000fe400078e004d */
[----:B------:R-:W-:Y:S02]  /*8fa0*/  IMAD.MOV.U32 R15, RZ, RZ, R79 ;  /* 0x000000ffff0f7224 */ /* 0x000fe400078e004f */
[----:B-1----:R-:W-:Y:S02]  /*8fb0*/  IMAD.MOV.U32 R16, RZ, RZ, R61 ;  /* 0x000000ffff107224 */ /* 0x002fe400078e003d */
[----:B------:R-:W-:Y:S02]  /*8fc0*/  IMAD.MOV.U32 R17, RZ, RZ, R63 ;  /* 0x000000ffff117224 */ /* 0x000fe400078e003f */
[----:B------:R-:W-:-:S02]  /*8fd0*/  IMAD.MOV.U32 R18, RZ, RZ, R105 ;  /* 0x000000ffff127224 */ /* 0x000fc400078e0069 */
[----:B------:R-:W-:Y:S01]  /*8fe0*/  IMAD.MOV.U32 R19, RZ, RZ, R107 ;  /* 0x000000ffff137224 */ /* 0x000fe200078e006b */
[----:B------:R-:W1:Y:S01]  /*8ff0*/  LDS.128 R40, [R246] ;  /* 0x00000000f6287984 */ /* 0x000e620000000c00 */
[----:B------:R-:W-:Y:S02]  /*9000*/  IMAD.MOV.U32 R61, RZ, RZ, R99 ;  /* 0x000000ffff3d7224 */ /* 0x000fe400078e0063 */
[----:B------:R-:W-:Y:S01]  /*9010*/  IMAD.MOV.U32 R63, RZ, RZ, R75 ;  /* 0x000000ffff3f7224 */ /* 0x000fe200078e004b */
[----:B------:R-:W5:Y:S01]  /*9020*/  LDS.128 R32, [R246+0x400] ;  /* 0x00040000f6207984 */ /* 0x000f620000000c00 */
[----:B------:R-:W-:Y:S06]  /*9030*/  BAR.SYNC.DEFER_BLOCKING 0x0 ;  /* 0x0000000000007b1d */ /* 0x000fec0000010000 */
[----:B------:R-:W-:Y:S04]  /*9040*/  STSM.16.M88.4 [R252], R4 ;  /* 0x00000004fc007844 */ /* 0x000fe80000000200 */
[----:B------:R2:W-:Y:S01]  /*9050*/  STSM.16.M88.4 [R252+0x200], R20 ;  /* 0x00020014fc007844 */ /* 0x0005e20000000200 */
[----:B------:R-:W-:Y:S01]  /*9060*/  BAR.SYNC.DEFER_BLOCKING 0x0 ;  /* 0x0000000000007b1d */ /* 0x000fe20000010000 */
[----:B--2---:R-:W-:-:S02]  /*9070*/  IMAD.MOV.U32 R20, RZ, RZ, R96 ;  /* 0x000000ffff147224 */ /* 0x004fc400078e0060 */
[----:B------:R-:W-:Y:S02]  /*9080*/  IMAD.MOV.U32 R21, RZ, RZ, R98 ;  /* 0x000000ffff157224 */ /* 0x000fe400078e0062 */
[----:B------:R-:W-:Y:S02]  /*9090*/  IMAD.MOV.U32 R22, RZ, RZ, R72 ;  /* 0x000000ffff167224 */ /* 0x000fe400078e0048 */
[----:B------:R-:W-:Y:S01]  /*90a0*/  IMAD.MOV.U32 R23, RZ, RZ, R74 ;  /* 0x000000ffff177224 */ /* 0x000fe200078e004a */
[----:B------:R-:W2:Y:S04]  /*90b0*/  LDS.128 R8, [R246] ;  /* 0x00000000f6087984 */ /* 0x000ea80000000c00 */
[----:B------:R-:W-:Y:S01]  /*90c0*/  LDS.128 R4, [R246+0x400] ;  /* 0x00040000f6047984 */ /* 0x000fe20000000c00 */
[----:B------:R-:W-:Y:S06]  /*90d0*/  BAR.SYNC.DEFER_BLOCKING 0x0 ;  /* 0x0000000000007b1d */ /* 0x000fec0000010000 */
[----:B------:R-:W-:Y:S04]  /*90e0*/  STSM.16.M88.4 [R252], R12 ;  /* 0x0000000cfc007844 */ /* 0x000fe80000000200 */
[----:B------:R-:W-:Y:S01]  /*90f0*/  STSM.16.M88.4 [R252+0x200], R16 ;  /* 0x00020010fc007844 */ /* 0x000fe20000000200 */
[----:B------:R-:W-:Y:S06]  /*9100*/  BAR.SYNC.DEFER_BLOCKING 0x0 ;  /* 0x0000000000007b1d */ /* 0x000fec0000010000 */
[----:B------:R-:W2:Y:S04]  /*9110*/  LDS.128 R12, [R246] ;  /* 0x00000000f60c7984 */ /* 0x000ea80000000c00 */
[----:B------:R-:W2:Y:S01]  /*9120*/  LDS.128 R16, [R246+0x400] ;  /* 0x00040000f6107984 */ /* 0x000ea20000000c00 */
[----:B------:R-:W-:Y:S06]  /*9130*/  BAR.SYNC.DEFER_BLOCKING 0x0 ;  /* 0x0000000000007b1d */ /* 0x000fec0000010000 */
[----:B------:R-:W-:Y:S04]  /*9140*/  STSM.16.M88.4 [R252], R20 ;  /* 0x00000014fc007844 */ /* 0x000fe80000000200 */
[----:B------:R-:W-:Y:S01]  /*9150*/  STSM.16.M88.4 [R252+0x200], R24 ;  /* 0x00020018fc007844 */ /* 0x000fe20000000200 */
[----:B------:R-:W-:Y:S06]  /*9160*/  BAR.SYNC.DEFER_BLOCKING 0x0 ;  /* 0x0000000000007b1d */ /* 0x000fec0000010000 */
[----:B------:R-:W2:Y:S04]  /*9170*/  LDS.128 R24, [R246] ;  /* 0x00000000f6187984 */ /* 0x000ea80000000c00 */
[----:B------:R-:W-:Y:S01]  /*9180*/  LDS.128 R20, [R246+0x400] ;  /* 0x00040000f6147984 */ /* 0x000fe20000000c00 */
[----:B------:R-:W-:Y:S06]  /*9190*/  BAR.SYNC.DEFER_BLOCKING 0x0 ;  /* 0x0000000000007b1d */ /* 0x000fec0000010000 */
[----:B------:R3:W-:Y:S04]  /*91a0*/  STSM.16.M88.4 [R252], R60 ;  /* 0x0000003cfc007844 */ /* 0x0007e80000000200 */
[----:B------:R-:W-:Y:S01]  /*91b0*/  STSM.16.M88.4 [R252+0x200], R64 ;  /* 0x00020040fc007844 */ /* 0x000fe20000000200 */
[----:B------:R-:W-:Y:S01]  /*91c0*/  BAR.SYNC.DEFER_BLOCKING 0x0 ;  /* 0x0000000000007b1d */ /* 0x000fe20000010000 */
[C---:B---3--:R-:W-:Y:S01]  /*91d0*/  VIADD R61, R59.reuse, UR4 ;  /* 0x000000043b3d7c36 */ /* 0x048fe20008000000 */
[----:B------:R-:W-:-:S03]  /*91e0*/  LEA.HI.X.SX32 R59, R59, R2, 0x2, P6 ;  /* 0x000000023b3b7211 */ /* 0x000fc600030f16ff */
[C---:B------:R-:W-:Y:S01]  /*91f0*/  VIADD R62, R61.reuse, UR4 ;  /* 0x000000043d3e7c36 */ /* 0x040fe20008000000 */
[----:B------:R-:W-:-:S04]  /*9200*/  LEA R60, P6, R61, R3, 0x2 ;  /* 0x000000033d3c7211 */ /* 0x000fc800078c10ff */
[----:B------:R-:W-:Y:S01]  /*9210*/  LEA.HI.X.SX32 R61, R61, R2, 0x2, P6 ;  /* 0x000000023d3d7211 */ /* 0x000fe200030f16ff */
[----:B------:R3:W-:Y:S01]  /*9220*/  @P1 STG.E desc[UR10][R30.64], R80 ;  /* 0x000000501e001986 */ /* 0x0007e2000c10190a */
[-C--:B------:R-:W-:Y:S01]  /*9230*/  ISETP.LT.AND P1, PT, R28, R29.reuse, !P0 ;  /* 0x0000001d1c00720c */ /* 0x080fe20004721270 */
[----:B------:R-:W-:Y:S02]  /*9240*/  VIADD R28, R0, 0x6 ;  /* 0x00000006001c7836 */ /* 0x000fe40000000000 */
[----:B------:R4:W-:Y:S03]  /*9250*/  @P4 STG.E desc[UR10][R56.64], R68 ;  /* 0x0000004438004986 */ /* 0x0009e6000c10190a */
[----:B------:R-:W-:Y:S01]  /*9260*/  ISETP.LT.AND P4, PT, R28, R29, !P0 ;  /* 0x0000001d1c00720c */ /* 0x000fe20004781270 */
[----:B------:R-:W-:Y:S01]  /*9270*/  VIADD R28, R0, 0x7 ;  /* 0x00000007001c7836 */ /* 0x000fe20000000000 */
[----:B------:R1:W-:Y:S01]  /*9280*/  @P2 STG.E desc[UR10][R58.64], R81 ;  /* 0x000000513a002986 */ /* 0x0003e2000c10190a */
[----:B---3--:R-:W-:-:S03]  /*9290*/  LEA R30, P6, R62, R3, 0x2 ;  /* 0x000000033e1e7211 */ /* 0x008fc600078c10ff */
[----:B------:R3:W-:Y:S01]  /*92a0*/  @P3 STG.E desc[UR10][R60.64], R69 ;  /* 0x000000453c003986 */ /* 0x0007e2000c10190a */
[----:B------:R-:W-:Y:S01]  /*92b0*/  ISETP.LT.AND P2, PT, R28, R29, !P0 ;  /* 0x0000001d1c00720c */ /* 0x000fe20004741270 */
[----:B------:R-:W-:Y:S01]  /*92c0*/  VIADD R28, R0, 0x8 ;  /* 0x00000008001c7836 */ /* 0x000fe20000000000 */
[C---:B------:R-:W-:Y:S01]  /*92d0*/  LEA.HI.X.SX32 R31, R62.reuse, R2, 0x2, P6 ;  /* 0x000000023e1f7211 */ /* 0x040fe200030f16ff */
[----:B----4-:R-:W-:-:S03]  /*92e0*/  VIADD R57, R62, UR4 ;  /* 0x000000043e397c36 */ /* 0x010fc60008000000 */
[----:B------:R-:W-:Y:S01]  /*92f0*/  ISETP.LT.AND P3, PT, R28, R29, !P0 ;  /* 0x0000001d1c00720c */ /* 0x000fe20004761270 */
[----:B------:R-:W-:Y:S01]  /*9300*/  VIADD R28, R0, 0x9 ;  /* 0x00000009001c7836 */ /* 0x000fe20000000000 */
[C---:B------:R-:W-:Y:S01]  /*9310*/  LEA R56, P6, R57.reuse, R3, 0x2 ;  /* 0x0000000339387211 */ /* 0x040fe200078c10ff */
[C---:B-1----:R-:W-:Y:S01]  /*9320*/  VIADD R59, R57.reuse, UR4 ;  /* 0x00000004393b7c36 */ /* 0x042fe20008000000 */
[----:B------:R1:W-:Y:S02]  /*9330*/  @P5 STG.E desc[UR10][R30.64], R82 ;  /* 0x000000521e005986 */ /* 0x0003e4000c10190a */
[-C--:B------:R-:W-:Y:S01]  /*9340*/  LEA.HI.X.SX32 R57, R57, R2.reuse, 0x2, P6 ;  /* 0x0000000239397211 */ /* 0x080fe200030f16ff */
[C---:B------:R-:W-:Y:S01]  /*9350*/  VIADD R62, R59.reuse, UR4 ;  /* 0x000000043b3e7c36 */ /* 0x040fe20008000000 */
[----:B------:R-:W-:Y:S01]  /*9360*/  ISETP.LT.AND P5, PT, R28, R29, !P0 ;  /* 0x0000001d1c00720c */ /* 0x000fe200047a1270 */
[----:B------:R-:W-:Y:S01]  /*9370*/  VIADD R28, R0, 0xa ;  /* 0x0000000a001c7836 */ /* 0x000fe20000000000 */
[C---:B------:R-:W-:Y:S01]  /*9380*/  LEA R58, P6, R59.reuse, R3, 0x2 ;  /* 0x000000033b3a7211 */ /* 0x040fe200078c10ff */
[----:B------:R4:W-:Y:S03]  /*9390*/  @P1 STG.E desc[UR10][R56.64], R70 ;  /* 0x0000004638001986 */ /* 0x0009e6000c10190a */
[----:B------:R-:W-:-:S02]  /*93a0*/  LEA.HI.X.SX32 R59, R59, R2, 0x2, P6 ;  /* 0x000000023b3b7211 */ /* 0x000fc400030f16ff */
[----:B------:R-:W-:Y:S01]  /*93b0*/  ISETP.LT.AND P1, PT, R28, R29, !P0 ;  /* 0x0000001d1c00720c */ /* 0x000fe20004721270 */
[----:B------:R-:W-:Y:S01]  /*93c0*/  VIADD R28, R0, 0xb ;  /* 0x0000000b001c7836 */ /* 0x000fe20000000000 */
[C---:B---3--:R-:W-:Y:S01]  /*93d0*/  LEA R60, P6, R62.reuse, R3, 0x2 ;  /* 0x000000033e3c7211 */ /* 0x048fe200078c10ff */
[C---:B-1----:R-:W-:Y:S01]  /*93e0*/  VIADD R31, R62.reuse, UR4 ;  /* 0x000000043e1f7c36 */ /* 0x042fe20008000000 */
[----:B------:R-:W-:Y:S02]  /*93f0*/  @P4 STG.E desc[UR10][R58.64], R83 ;  /* 0x000000533a004986 */ /* 0x000fe4000c10190a */
[----:B------:R-:W-:Y:S01]  /*9400*/  LEA.HI.X.SX32 R61, R62, R2, 0x2, P6 ;  /* 0x000000023e3d7211 */ /* 0x000fe200030f16ff */
[C---:B----4-:R-:W-:Y:S01]  /*9410*/  VIADD R57, R31.reuse, UR4 ;  /* 0x000000041f397c36 */ /* 0x050fe20008000000 */
[----:B------:R-:W-:Y:S01]  /*9420*/  ISETP.LT.AND P4, PT, R28, R29, !P0 ;  /* 0x0000001d1c00720c */ /* 0x000fe20004781270 */
[----:B------:R-:W-:Y:S01]  /*9430*/  VIADD R28, R0, 0xc ;  /* 0x0000000c001c7836 */ /* 0x000fe20000000000 */
[----:B------:R-:W-:Y:S01]  /*9440*/  LEA R30, P6, R31, R3, 0x2 ;  /* 0x000000031f1e7211 */ /* 0x000fe200078c10ff */
[----:B------:R1:W-:Y:S01]  /*9450*/  @P2 STG.E desc[UR10][R60.64], R71 ;  /* 0x000000473c002986 */ /* 0x0003e2000c10190a */
[----:B------:R-:W-:-:S02]  /*9460*/  VIADD R62, R57, UR4 ;  /* 0x00000004393e7c36 */ /* 0x000fc40008000000 */
[-C--:B------:R-:W-:Y:S02]  /*9470*/  LEA.HI.X.SX32 R31, R31, R2.reuse, 0x2, P6 ;  /* 0x000000021f1f7211 */ /* 0x080fe400030f16ff */
[----:B------:R-:W-:Y:S01]  /*9480*/  ISETP.LT.AND P2, PT, R28, R29, !P0 ;  /* 0x0000001d1c00720c */ /* 0x000fe20004741270 */
[----:B------:R-:W-:Y:S01]  /*9490*/  VIADD R28, R0, 0xd ;  /* 0x0000000d001c7836 */ /* 0x000fe20000000000 */
[C---:B------:R-:W-:Y:S01]  /*94a0*/  LEA R56, P6, R57.reuse, R3, 0x2 ;  /* 0x0000000339387211 */ /* 0x040fe200078c10ff */
[----:B------:R3:W-:Y:S03]  /*94b0*/  @P3 STG.E desc[UR10][R30.64], R52 ;  /* 0x000000341e003986 */ /* 0x0007e6000c10190a */
[-C--:B------:R-:W-:Y:S01]  /*94c0*/  LEA.HI.X.SX32 R57, R57, R2.reuse, 0x2, P6 ;  /* 0x0000000239397211 */ /* 0x080fe200030f16ff */
[----:B-1----:R-:W-:Y:S01]  /*94d0*/  VIADD R61, R62, UR4 ;  /* 0x000000043e3d7c36 */ /* 0x002fe20008000000 */
[----:B------:R-:W-:Y:S01]  /*94e0*/  ISETP.LT.AND P3, PT, R28, R29, !P0 ;  /* 0x0000001d1c00720c */ /* 0x000fe20004761270 */
[----:B------:R-:W-:Y:S01]  /*94f0*/  VIADD R28, R0, 0xe ;  /* 0x0000000e001c7836 */ /* 0x000fe20000000000 */
[C---:B------:R-:W-:Y:S01]  /*9500*/  LEA R58, P6, R62.reuse, R3, 0x2 ;  /* 0x000000033e3a7211 */ /* 0x040fe200078c10ff */
[----:B------:R1:W-:Y:S03]  /*9510*/  @P5 STG.E desc[UR10][R56.64], R48 ;  /* 0x0000003038005986 */ /* 0x0003e6000c10190a */
[----:B------:R-:W-:Y:S01]  /*9520*/  LEA.HI.X.SX32 R59, R62, R2, 0x2, P6 ;  /* 0x000000023e3b7211 */ /* 0x000fe200030f16ff */
[C---:B---3--:R-:W-:Y:S01]  /*9530*/  VIADD R31, R61.reuse, UR4 ;  /* 0x000000043d1f7c36 */ /* 0x048fe20008000000 */
[----:B------:R-:W-:Y:S01]  /*9540*/  ISETP.LT.AND P5, PT, R28, R29, !P0 ;  /* 0x0000001d1c00720c */ /* 0x000fe200047a1270 */
[----:B------:R-:W-:Y:S01]  /*9550*/  VIADD R28, R0, 0xf ;  /* 0x0000000f001c7836 */ /* 0x000fe20000000000 */
[----:B------:R-:W-:Y:S01]  /*9560*/  LEA R60, P6, R61, R3, 0x2 ;  /* 0x000000033d3c7211 */ /* 0x000fe200078c10ff */
[----:B------:R-:W-:Y:S01]  /*9570*/  @P1 STG.E desc[UR10][R58.64], R53 ;  /* 0x000000353a001986 */ /* 0x000fe2000c10190a */
[----:B------:R-:W-:-:S02]  /*9580*/  VIADD R52, R31, UR4 ;  /* 0x000000041f347c36 */ /* 0x000fc40008000000 */
[-C--:B------:R-:W-:Y:S02]  /*9590*/  LEA.HI.X.SX32 R61, R61, R2.reuse, 0x2, P6 ;  /* 0x000000023d3d7211 */ /* 0x080fe400030f16ff */
[----:B------:R-:W-:Y:S01]  /*95a0*/  ISETP.LT.AND P1, PT, R28, R29, !P0 ;  /* 0x0000001d1c00720c */ /* 0x000fe20004721270 */
[----:B------:R-:W-:Y:S01]  /*95b0*/  VIADD R28, R0, 0x10 ;  /* 0x00000010001c7836 */ /* 0x000fe20000000000 */
[C---:B------:R-:W-:Y:S01]  /*95c0*/  LEA R30, P6, R31.reuse, R3, 0x2 ;  /* 0x000000031f1e7211 */ /* 0x040fe200078c10ff */
[----:B------:R3:W-:Y:S01]  /*95d0*/  @P4 STG.E desc[UR10][R60.64], R49 ;  /* 0x000000313c004986 */ /* 0x0007e2000c10190a */
[----:B-1----:R-:W-:Y:S02]  /*95e0*/  VIADD R48, R52, UR4 ;  /* 0x0000000434307c36 */ /* 0x002fe40008000000 */
[-C--:B------:R-:W-:Y:S02]  /*95f0*/  LEA.HI.X.SX32 R31, R31, R2.reuse, 0x2, P6 ;  /* 0x000000021f1f7211 */ /* 0x080fe400030f16ff */
[----:B------:R-:W-:Y:S01]  /*9600*/  ISETP.LT.AND P4, PT, R28, R29, !P0 ;  /* 0x0000001d1c00720c */ /* 0x000fe20004781270 */
[----:B------:R-:W-:Y:S01]  /*9610*/  VIADD R28, R0, 0x11 ;  /* 0x00000011001c7836 */ /* 0x000fe20000000000 */
[C---:B------:R-:W-:Y:S01]  /*9620*/  LEA R56, P6, R52.reuse, R3, 0x2 ;  /* 0x0000000334387211 */ /* 0x040fe200078c10ff */
[----:B------:R-:W-:Y:S03]  /*9630*/  @P2 STG.E desc[UR10][R30.64], R54 ;  /* 0x000000361e002986 */ /* 0x000fe6000c10190a */
[----:B------:R-:W-:Y:S01]  /*9640*/  LEA.HI.X.SX32 R57, R52, R2, 0x2, P6 ;  /* 0x0000000234397211 */ /* 0x000fe200030f16ff */
[----:B---3--:R-:W-:Y:S01]  /*9650*/  VIADD R49, R48, UR4 ;  /* 0x0000000430317c36 */ /* 0x008fe20008000000 */
        /* <DEDUP_REMOVED lines=15> */
[----:B------:R-:W-:Y:S03]  /*9750*/  @P1 STG.E desc[UR10][R48.64], R51 ;  /* 0x0000003330001986 */ /* 0x000fe6000c10190a */
[-C--:B------:R-:W-:Y:S01]  /*9760*/  LEA.HI.X.SX32 R31, R58, R2.reuse, 0x2, P6 ;  /* 0x000000023a1f7211 */ /* 0x080fe200030f16ff */
[----:B---3--:R-:W-:Y:S01]  /*9770*/  VIADD R53, R50, UR4 ;  /* 0x0000000432357c36 */ /* 0x008fe20008000000 */
[----:B------:R-:W-:Y:S01]  /*9780*/  ISETP.LT.AND P1, PT, R28, R29, !P0 ;  /* 0x0000001d1c00720c */ /* 0x000fe20004721270 */
[----:B------:R-:W-:Y:S01]  /*9790*/  VIADD R28, R0, 0x15 ;  /* 0x00000015001c7836 */ /* 0x000fe20000000000 */
[C---:B------:R-:W-:Y:S01]  /*97a0*/  LEA R56, P6, R50.reuse, R3, 0x2 ;  /* 0x0000000332387211 */ /* 0x040fe200078c10ff */
[----:B------:R1:W-:Y:S03]  /*97b0*/  @P4 STG.E desc[UR10][R30.64], R44 ;  /* 0x0000002c1e004986 */ /* 0x0003e6000c10190a */
[-C--:B------:R-:W-:Y:S01]  /*97c0*/  LEA.HI.X.SX32 R57, R50, R2.reuse, 0x2, P6 ;  /* 0x0000000232397211 */ /* 0x080fe200030f16ff */
[C---:B------:R-:W-:Y:S01]  /*97d0*/  VIADD R50, R53.reuse, UR4 ;  /* 0x0000000435327c36 */ /* 0x040fe20008000000 */
        /* <DEDUP_REMOVED lines=10> */
[----:B------:R-:W-:Y:S01]  /*9880*/  LEA.HI.X.SX32 R49, R50, R2, 0x2, P6 ;  /* 0x0000000232317211 */ /* 0x000fe200030f16ff */
[C---:B---3--:R-:W-:Y:S01]  /*9890*/  VIADD R40, R31.reuse, UR4 ;  /* 0x000000041f287c36 */ /* 0x048fe20008000000 */
        /* <DEDUP_REMOVED lines=39> */
[----:B-----5:R1:W-:Y:S03]  /*9b10*/  @P1 STG.E desc[UR10][R48.64], R32 ;  /* 0x0000002030001986 */ /* 0x0203e6000c10190a */
        /* <DEDUP_REMOVED lines=41> */
[----:B--2---:R2:W-:Y:S03]  /*9db0*/  @P2 STG.E desc[UR10][R30.64], R8 ;  /* 0x000000081e002986 */ /* 0x0045e6000c10190a */
[-C--:B------:R-:W-:Y:S01]  /*9dc0*/  LEA.HI.X.SX32 R41, R34, R2.reuse, 0x2, P6 ;  /* 0x0000000222297211 */ /* 0x080fe200030f16ff */
[----:B-1----:R-:W-:Y:S01]  /*9dd0*/  VIADD R33, R38, UR4 ;  /* 0x0000000426217c36 */ /* 0x002fe20008000000 */
[----:B------:R-:W-:Y:S01]  /*9de0*/  ISETP.LT.AND P2, PT, R28, R29, !P0 ;  /* 0x0000001d1c00720c */ /* 0x000fe20004741270 */
[----:B------:R-:W-:Y:S01]  /*9df0*/  VIADD R28, R0, 0x26 ;  /* 0x00000026001c7836 */ /* 0x000fe20000000000 */
[C---:B------:R-:W-:Y:S01]  /*9e00*/  LEA R36, P6, R38.reuse, R3, 0x2 ;  /* 0x0000000326247211 */ /* 0x040fe200078c10ff */
[----:B------:R1:W-:Y:S03]  /*9e10*/  @P3 STG.E desc[UR10][R40.64], R12 ;  /* 0x0000000c28003986 */ /* 0x0003e6000c10190a */
[----:B------:R-:W-:Y:S01]  /*9e20*/  LEA.HI.X.SX32 R37, R38, R2, 0x2, P6 ;  /* 0x0000000226257211 */ /* 0x000fe200030f16ff */
[C---:B--2---:R-:W-:Y:S01]  /*9e30*/  VIADD R31, R33.reuse, UR4 ;  /* 0x00000004211f7c36 */ /* 0x044fe20008000000 */
[----:B------:R-:W-:Y:S01]  /*9e40*/  ISETP.LT.AND P3, PT, R28, R29, !P0 ;  /* 0x0000001d1c00720c */ /* 0x000fe20004761270 */
[C---:B------:R-:W-:Y:S01]  /*9e50*/  VIADD R28, R0.reuse, 0x27 ;  /* 0x00000027001c7836 */ /* 0x040fe20000000000 */
[----:B------:R-:W-:Y:S01]  /*9e60*/  LEA R32, P6, R33, R3, 0x2 ;  /* 0x0000000321207211 */ /* 0x000fe200078c10ff */
[----:B------:R2:W-:Y:S01]  /*9e70*/  @P5 STG.E desc[UR10][R36.64], R9 ;  /* 0x0000000924005986 */ /* 0x0005e2000c10190a */
[----:B------:R-:W-:-:S02]  /*9e80*/  VIADD R8, R0, 0x28 ;  /* 0x0000002800087836 */ /* 0x000fc40000000000 */
[-C--:B------:R-:W-:Y:S01]  /*9e90*/  LEA.HI.X.SX32 R33, R33, R2.reuse, 0x2, P6 ;  /* 0x0000000221217211 */ /* 0x080fe200030f16ff */
[----:B-1----:R-:W-:Y:S01]  /*9ea0*/  VIADD R12, R0, 0x2a ;  /* 0x0000002a000c7836 */ /* 0x002fe20000000000 */
[----:B------:R-:W-:Y:S01]  /*9eb0*/  ISETP.LT.AND P5, PT, R28, R29, !P0 ;  /* 0x0000001d1c00720c */ /* 0x000fe200047a1270 */
[C---:B------:R-:W-:Y:S01]  /*9ec0*/  VIADD R28, R31.reuse, UR4 ;  /* 0x000000041f1c7c36 */ /* 0x040fe20008000000 */
[C---:B------:R-:W-:Y:S01]  /*9ed0*/  LEA R30, P6, R31.reuse, R3, 0x2 ;  /* 0x000000031f1e7211 */ /* 0x040fe200078c10ff */
[----:B------:R1:W-:Y:S01]  /*9ee0*/  @P1 STG.E desc[UR10][R32.64], R13 ;  /* 0x0000000d20001986 */ /* 0x0003e2000c10190a */
[----:B------:R-:W-:Y:S01]  /*9ef0*/  ISETP.LT.AND P1, PT, R8, R29, !P0 ;  /* 0x0000001d0800720c */ /* 0x000fe20004721270 */
[----:B------:R-:W-:Y:S01]  /*9f00*/  VIADD R8, R0, 0x29 ;  /* 0x0000002900087836 */ /* 0x000fe20000000000 */
[----:B------:R-:W-:Y:S01]  /*9f10*/  LEA.HI.X.SX32 R31, R31, R2, 0x2, P6 ;  /* 0x000000021f1f7211 */ /* 0x000fe200030f16ff */
[C---:B--2---:R-:W-:Y:S01]  /*9f20*/  VIADD R9, R28.reuse, UR4 ;  /* 0x000000041c097c36 */ /* 0x044fe20008000000 */
[----:B------:R-:W-:-:S03]  /*9f30*/  LEA R34, P6, R28, R3, 0x2 ;  /* 0x000000031c227211 */ /* 0x000fc600078c10ff */
[----:B------:R2:W-:Y:S01]  /*9f40*/  @P4 STG.E desc[UR10][R30.64], R10 ;  /* 0x0000000a1e004986 */ /* 0x0005e2000c10190a */
[-C--:B------:R-:W-:Y:S01]  /*9f50*/  LEA.HI.X.SX32 R35, R28, R2.reuse, 0x2, P6 ;  /* 0x000000021c237211 */ /* 0x080fe200030f16ff */
[----:B------:R-:W-:Y:S01]  /*9f60*/  VIADD R28, R0, 0x2b ;  /* 0x0000002b001c7836 */ /* 0x000fe20000000000 */
[----:B------:R-:W-:Y:S01]  /*9f70*/  ISETP.LT.AND P4, PT, R8, R29, !P0 ;  /* 0x0000001d0800720c */ /* 0x000fe20004781270 */
[C---:B-1----:R-:W-:Y:S01]  /*9f80*/  VIADD R13, R9.reuse, UR4 ;  /* 0x00000004090d7c36 */ /* 0x042fe20008000000 */
[----:B------:R-:W-:Y:S01]  /*9f90*/  LEA R8, P6, R9, R3, 0x2 ;  /* 0x0000000309087211 */ /* 0x000fe200078c10ff */
[----:B------:R1:W-:Y:S01]  /*9fa0*/  @P2 STG.E desc[UR10][R34.64], R14 ;  /* 0x0000000e22002986 */ /* 0x0003e2000c10190a */
[----:B------:R-:W-:Y:S01]  /*9fb0*/  ISETP.LT.AND P2, PT, R12, R29, !P0 ;  /* 0x0000001d0c00720c */ /* 0x000fe20004741270 */
[----:B------:R-:W-:Y:S01]  /*9fc0*/  VIADD R32, R13, UR4 ;  /* 0x000000040d207c36 */ /* 0x000fe20008000000 */
[----:B------:R-:W-:Y:S02]  /*9fd0*/  LEA.HI.X.SX32 R9, R9, R2, 0x2, P6 ;  /* 0x0000000209097211 */ /* 0x000fe400030f16ff */
[----:B------:R-:W-:Y:S01]  /*9fe0*/  LEA R12, P6, R13, R3, 0x2 ;  /* 0x000000030d0c7211 */ /* 0x000fe200078c10ff */
[----:B--2---:R-:W-:-:S02]  /*9ff0*/  VIADD R10, R0, 0x2c ;  /* 0x0000002c000a7836 */ /* 0x004fc40000000000 */
[----:B------:R2:W-:Y:S01]  /*a000*/  @P3 STG.E desc[UR10][R8.64], R11 ;  /* 0x0000000b08003986 */ /* 0x0005e2000c10190a */
[-C--:B------:R-:W-:Y:S02]  /*a010*/  LEA.HI.X.SX32 R13, R13, R2.reuse, 0x2, P6 ;  /* 0x000000020d0d7211 */ /* 0x080fe400030f16ff */
[C---:B------:R-:W-:Y:S01]  /*a020*/  LEA R30, P6, R32.reuse, R3, 0x2 ;  /* 0x00000003201e7211 */ /* 0x040fe200078c10ff */
[----:B-1----:R-:W-:Y:S01]  /*a030*/  VIADD R14, R32, UR4 ;  /* 0x00000004200e7c36 */ /* 0x002fe20008000000 */
[-C--:B------:R-:W-:Y:S01]  /*a040*/  ISETP.LT.AND P3, PT, R28, R29.reuse, !P0 ;  /* 0x0000001d1c00720c */ /* 0x080fe20004761270 */
[----:B------:R1:W-:Y:S01]  /*a050*/  @P5 STG.E desc[UR10][R12.64], R15 ;  /* 0x0000000f0c005986 */ /* 0x0003e2000c10190a */
[-C--:B------:R-:W-:Y:S02]  /*a060*/  LEA.HI.X.SX32 R31, R32, R2.reuse, 0x2, P6 ;  /* 0x00000002201f7211 */ /* 0x080fe400030f16ff */
[----:B------:R-:W-:Y:S01]  /*a070*/  ISETP.LT.AND P5, PT, R10, R29, !P0 ;  /* 0x0000001d0a00720c */ /* 0x000fe200047a1270 */
[----:B------:R-:W-:Y:S01]  /*a080*/  VIADD R10, R0, 0x2d ;  /* 0x0000002d000a7836 */ /* 0x000fe20000000000 */
[C---:B------:R-:W-:Y:S01]  /*a090*/  LEA R32, P6, R14.reuse, R3, 0x2 ;  /* 0x000000030e207211 */ /* 0x040fe200078c10ff */
[C---:B--2---:R-:W-:Y:S01]  /*a0a0*/  VIADD R9, R14.reuse, UR4 ;  /* 0x000000040e097c36 */ /* 0x044fe20008000000 */
[----:B------:R2:W-:Y:S02]  /*a0b0*/  @P1 STG.E desc[UR10][R30.64], R4 ;  /* 0x000000041e001986 */ /* 0x0005e4000c10190a */
[----:B------:R-:W-:Y:S01]  /*a0c0*/  LEA.HI.X.SX32 R33, R14, R2, 0x2, P6 ;  /* 0x000000020e217211 */ /* 0x000fe200030f16ff */
[C---:B------:R-:W-:Y:S01]  /*a0d0*/  VIADD R11, R9.reuse, UR4 ;  /* 0x00000004090b7c36 */ /* 0x040fe20008000000 */
[----:B------:R-:W-:Y:S01]  /*a0e0*/  ISETP.LT.AND P1, PT, R10, R29, !P0 ;  /* 0x0000001d0a00720c */ /* 0x000fe20004721270 */
[----:B------:R-:W-:Y:S01]  /*a0f0*/  VIADD R10, R0, 0x2e ;  /* 0x0000002e000a7836 */ /* 0x000fe20000000000 */
[----:B------:R-:W-:Y:S01]  /*a100*/  LEA R8, P6, R9, R3, 0x2 ;  /* 0x0000000309087211 */ /* 0x000fe200078c10ff */
[----:B------:R3:W-:Y:S01]  /*a110*/  @P4 STG.E desc[UR10][R32.64], R16 ;  /* 0x0000001020004986 */ /* 0x0007e2000c10190a */
[----:B-1----:R-:W-:-:S02]  /*a120*/  VIADD R13, R11, UR4 ;  /* 0x000000040b0d7c36 */ /* 0x002fc40008000000 */
[-C--:B------:R-:W-:Y:S01]  /*a130*/  LEA.HI.X.SX32 R9, R9, R2.reuse, 0x2, P6 ;  /* 0x0000000209097211 */ /* 0x080fe200030f16ff */
[----:B------:R-:W1:Y:S01]  /*a140*/  LDS.128 R32, [R246] ;  /* 0x00000000f6207984 */ /* 0x000e620000000c00 */
[----:B------:R-:W-:Y:S01]  /*a150*/  ISETP.LT.AND P4, PT, R10, R29, !P0 ;  /* 0x0000001d0a00720c */ /* 0x000fe20004781270 */
[C---:B--2---:R-:W-:Y:S01]  /*a160*/  VIADD R4, R0.reuse, 0x2f ;  /* 0x0000002f00047836 */ /* 0x044fe20000000000 */
[----:B------:R-:W-:Y:S01]  /*a170*/  LEA R10, P6, R11, R3, 0x2 ;  /* 0x000000030b0a7211 */ /* 0x000fe200078c10ff */
[----:B------:R2:W-:Y:S01]  /*a180*/  @P2 STG.E desc[UR10][R8.64], R5 ;  /* 0x0000000508002986 */ /* 0x0005e2000c10190a */
[----:B------:R-:W-:Y:S02]  /*a190*/  VIADD R15, R13, UR4 ;  /* 0x000000040d0f7c36 */ /* 0x000fe40008000000 */
[-C--:B------:R-:W-:Y:S01]  /*a1a0*/  LEA.HI.X.SX32 R11, R11, R2.reuse, 0x2, P6 ;  /* 0x000000020b0b7211 */ /* 0x080fe200030f16ff */
[----:B---3--:R-:W-:Y:S01]  /*a1b0*/  VIADD R16, R0, 0x35 ;  /* 0x0000003500107836 */ /* 0x008fe20000000000 */
[----:B------:R-:W-:Y:S01]  /*a1c0*/  ISETP.LT.AND P2, PT, R4, R29, !P0 ;  /* 0x0000001d0400720c */ /* 0x000fe20004741270 */
[----:B------:R-:W-:Y:S01]  /*a1d0*/  VIADD R4, R0, 0x30 ;  /* 0x0000003000047836 */ /* 0x000fe20000000000 */
[C---:B------:R-:W-:Y:S01]  /*a1e0*/  LEA R12, P6, R13.reuse, R3, 0x2 ;  /* 0x000000030d0c7211 */ /* 0x040fe200078c10ff */
[----:B------:R3:W-:Y:S03]  /*a1f0*/  @P3 STG.E desc[UR10][R10.64], R17 ;  /* 0x000000110a003986 */ /* 0x0007e6000c10190a */
[----:B------:R-:W-:Y:S01]  /*a200*/  ISETP.LT.AND P3, PT, R4, R29, !P0 ;  /* 0x0000001d0400720c */ /* 0x000fe20004761270 */
[C---:B------:R-:W-:Y:S01]  /*a210*/  VIADD R4, R0.reuse, 0x31 ;  /* 0x0000003100047836 */ /* 0x040fe20000000000 */
[-C--:B------:R-:W-:Y:S01]  /*a220*/  LEA.HI.X.SX32 R13, R13, R2.reuse, 0x2, P6 ;  /* 0x000000020d0d7211 */ /* 0x080fe200030f16ff */
[C---:B--2---:R-:W-:Y:S01]  /*a230*/  VIADD R5, R15.reuse, UR4 ;  /* 0x000000040f057c36 */ /* 0x044fe20008000000 */
[----:B------:R-:W-:Y:S01]  /*a240*/  LEA R14, P6, R15, R3, 0x2 ;  /* 0x000000030f0e7211 */ /* 0x000fe200078c10ff */
[C---:B------:R-:W-:Y:S01]  /*a250*/  VIADD R8, R0.reuse, 0x32 ;  /* 0x0000003200087836 */ /* 0x040fe20000000000 */
[----:B------:R-:W2:Y:S01]  /*a260*/  LDS.128 R244, [R246+0x400] ;  /* 0x00040000f6f47984 */ /* 0x000ea20000000c00 */
[----:B------:R-:W-:Y:S01]  /*a270*/  VIADD R9, R5, UR4 ;  /* 0x0000000405097c36 */ /* 0x000fe20008000000 */
[----:B------:R-:W-:Y:S01]  /*a280*/  LEA.HI.X.SX32 R15, R15, R2, 0x2, P6 ;  /* 0x000000020f0f7211 */ /* 0x000fe200030f16ff */
[----:B---3--:R-:W-:Y:S01]  /*a290*/  VIADD R10, R0, 0x33 ;  /* 0x00000033000a7836 */ /* 0x008fe20000000000 */
[----:B------:R3:W-:Y:S01]  /*a2a0*/  @P5 STG.E desc[UR10][R12.64], R6 ;  /* 0x000000060c005986 */ /* 0x0007e2000c10190a */
[----:B------:R-:W-:Y:S01]  /*a2b0*/  ISETP.LT.AND P5, PT, R4, R29, !P0 ;  /* 0x0000001d0400720c */ /* 0x000fe200047a1270 */
[----:B------:R-:W-:Y:S01]  /*a2c0*/  VIADD R11, R9, UR4 ;  /* 0x00000004090b7c36 */ /* 0x000fe20008000000 */
[----:B------:R-:W-:Y:S01]  /*a2d0*/  LEA R4, P6, R5, R3, 0x2 ;  /* 0x0000000305047211 */ /* 0x000fe200078c10ff */
[----:B------:R4:W-:Y:S01]  /*a2e0*/  @P1 STG.E desc[UR10][R14.64], R18 ;  /* 0x000000120e001986 */ /* 0x0009e2000c10190a */
[----:B------:R-:W-:-:S02]  /*a2f0*/  ISETP.LT.AND P1, PT, R8, R29, !P0 ;  /* 0x0000001d0800720c */ /* 0x000fc40004721270 */
[-C--:B------:R-:W-:Y:S02]  /*a300*/  LEA.HI.X.SX32 R5, R5, R2.reuse, 0x2, P6 ;  /* 0x0000000205057211 */ /* 0x080fe400030f16ff */
[----:B------:R-:W-:Y:S01]  /*a310*/  LEA R8, P6, R9, R3, 0x2 ;  /* 0x0000000309087211 */ /* 0x000fe200078c10ff */
[----:B---3--:R-:W-:Y:S02]  /*a320*/  VIADD R13, R11, UR4 ;  /* 0x000000040b0d7c36 */ /* 0x008fe40008000000 */
[----:B------:R3:W-:Y:S01]  /*a330*/  @P4 STG.E desc[UR10][R4.64], R7 ;  /* 0x0000000704004986 */ /* 0x0007e2000c10190a */
[-C--:B------:R-:W-:Y:S01]  /*a340*/  LEA.HI.X.SX32 R9, R9, R2.reuse, 0x2, P6 ;  /* 0x0000000209097211 */ /* 0x080fe200030f16ff */
[----:B------:R-:W-:Y:S01]  /*a350*/  VIADD R6, R0, 0x34 ;  /* 0x0000003400067836 */ /* 0x000fe20000000000 */
[----:B------:R-:W-:Y:S01]  /*a360*/  ISETP.LT.AND P4, PT, R10, R29, !P0 ;  /* 0x0000001d0a00720c */ /* 0x000fe20004781270 */
[----:B----4-:R-:W-:Y:S01]  /*a370*/  VIADD R15, R13, UR4 ;  /* 0x000000040d0f7c36 */ /* 0x010fe20008000000 */
[----:B------:R-:W-:Y:S01]  /*a380*/  LEA R10, P6, R11, R3, 0x2 ;  /* 0x000000030b0a7211 */ /* 0x000fe200078c10ff */
[----:B------:R-:W-:Y:S01]  /*a390*/  @P2 STG.E desc[UR10][R8.64], R19 ;  /* 0x0000001308002986 */ /* 0x000fe2000c10190a */
[----:B------:R-:W-:Y:S01]  /*a3a0*/  ISETP.LT.AND P2, PT, R6, R29, !P0 ;  /* 0x0000001d0600720c */ /* 0x000fe20004741270 */
[----:B------:R-:W-:Y:S01]  /*a3b0*/  VIADD R17, R15, UR4 ;  /* 0x000000040f117c36 */ /* 0x000fe20008000000 */
[----:B------:R-:W-:Y:S01]  /*a3c0*/  LEA.HI.X.SX32 R11, R11, R2, 0x2, P6 ;  /* 0x000000020b0b7211 */ /* 0x000fe200030f16ff */
[----:B------:R-:W-:Y:S01]  /*a3d0*/  VIADD R14, R0, 0x36 ;  /* 0x00000036000e7836 */ /* 0x000fe20000000000 */
[----:B------:R-:W-:-:S03]  /*a3e0*/  LEA R12, P6, R13, R3, 0x2 ;  /* 0x000000030d0c7211 */ /* 0x000fc600078c10ff */
[----:B------:R4:W-:Y:S01]  /*a3f0*/  @P3 STG.E desc[UR10][R10.64], R24 ;  /* 0x000000180a003986 */ /* 0x0009e2000c10190a */
[-C--:B------:R-:W-:Y:S02]  /*a400*/  LEA R6, P3, R17, R3.reuse, 0x2 ;  /* 0x0000000311067211 */ /* 0x080fe400078610ff */
[-C--:B------:R-:W-:Y:S02]  /*a410*/  LEA.HI.X.SX32 R13, R13, R2.reuse, 0x2, P6 ;  /* 0x000000020d0d7211 */ /* 0x080fe400030f16ff */
[----:B---3--:R-:W-:Y:S02]  /*a420*/  LEA R4, P6, R15, R3, 0x2 ;  /* 0x000000030f047211 */ /* 0x008fe400078c10ff */
[CC--:B------:R-:W-:Y:S01]  /*a430*/  LEA.HI.X.SX32 R7, R17.reuse, R2.reuse, 0x2, P3 ;  /* 0x0000000211077211 */ /* 0x0c0fe200018f16ff */
[----:B------:R-:W-:Y:S01]  /*a440*/  VIADD R17, R17, UR4 ;  /* 0x0000000411117c36 */ /* 0x000fe20008000000 */
[-C--:B------:R-:W-:Y:S01]  /*a450*/  LEA.HI.X.SX32 R5, R15, R2.reuse, 0x2, P6 ;  /* 0x000000020f057211 */ /* 0x080fe200030f16ff */
[----:B-1----:R1:W-:Y:S01]  /*a460*/  @P5 STG.E desc[UR10][R12.64], R32 ;  /* 0x000000200c005986 */ /* 0x0023e2000c10190a */
[-C--:B------:R-:W-:Y:S01]  /*a470*/  ISETP.LT.AND P5, PT, R16, R29.reuse, !P0 ;  /* 0x0000001d1000720c */ /* 0x080fe200047a1270 */
[C---:B----4-:R-:W-:Y:S01]  /*a480*/  VIADD R11, R17.reuse, UR4 ;  /* 0x00000004110b7c36 */ /* 0x050fe20008000000 */
[----:B------:R-:W-:Y:S01]  /*a490*/  ISETP.LT.AND P3, PT, R14, R29, !P0 ;  /* 0x0000001d0e00720c */ /* 0x000fe20004761270 */
[----:B------:R3:W-:Y:S01]  /*a4a0*/  @P1 STG.E desc[UR10][R4.64], R25 ;  /* 0x0000001904001986 */ /* 0x0007e2000c10190a */
[-C--:B------:R-:W-:Y:S01]  /*a4b0*/  LEA R8, P1, R17, R3.reuse, 0x2 ;  /* 0x0000000311087211 */ /* 0x080fe200078210ff */
[----:B------:R-:W-:Y:S01]  /*a4c0*/  VIADD R14, R0, 0x37 ;  /* 0x00000037000e7836 */ /* 0x000fe20000000000 */
[----:B------:R-:W-:Y:S01]  /*a4d0*/  LEA R10, P6, R11, R3, 0x2 ;  /* 0x000000030b0a7211 */ /* 0x000fe200078c10ff */
[----:B------:R4:W-:Y:S01]  /*a4e0*/  @P4 STG.E desc[UR10][R6.64], R33 ;  /* 0x0000002106004986 */ /* 0x0009e2000c10190a */
[----:B------:R-:W-:-:S02]  /*a4f0*/  LEA.HI.X.SX32 R9, R17, R2, 0x2, P1 ;  /* 0x0000000211097211 */ /* 0x000fc400008f16ff */
[-C--:B------:R-:W-:Y:S01]  /*a500*/  ISETP.LT.AND P4, PT, R14, R29.reuse, !P0 ;  /* 0x0000001d0e00720c */ /* 0x080fe20004781270 */
[C---:B-1----:R-:W-:Y:S02]  /*a510*/  VIADD R12, R0.reuse, 0x38 ;  /* 0x00000038000c7836 */ /* 0x042fe40000000000 */
[----:B------:R-:W-:Y:S01]  /*a520*/  @P2 STG.E desc[UR10][R8.64], R26 ;  /* 0x0000001a08002986 */ /* 0x000fe2000c10190a */
[----:B------:R-:W-:Y:S02]  /*a530*/  VIADD R14, R0, 0x39 ;  /* 0x00000039000e7836 */ /* 0x000fe40000000000 */
[C---:B---3--:R-:W-:Y:S01]  /*a540*/  VIADD R5, R11.reuse, UR4 ;  /* 0x000000040b057c36 */ /* 0x048fe20008000000 */
[----:B------:R-:W-:Y:S02]  /*a550*/  LEA.HI.X.SX32 R11, R11, R2, 0x2, P6 ;  /* 0x000000020b0b7211 */ /* 0x000fe400030f16ff */
[----:B------:R-:W-:Y:S01]  /*a560*/  ISETP.LT.AND P1, PT, R12, R29, !P0 ;  /* 0x0000001d0c00720c */ /* 0x000fe20004721270 */
[C---:B------:R-:W-:Y:S01]  /*a570*/  VIADD R13, R5.reuse, UR4 ;  /* 0x00000004050d7c36 */ /* 0x040fe20008000000 */
[----:B------:R-:W-:Y:S01]  /*a580*/  LEA R4, P2, R5, R3, 0x2 ;  /* 0x0000000305047211 */ /* 0x000fe200078410ff */
[----:B------:R1:W-:Y:S01]  /*a590*/  @P5 STG.E desc[UR10][R10.64], R34 ;  /* 0x000000220a005986 */ /* 0x0003e2000c10190a */
[----:B------:R-:W-:-:S02]  /*a5a0*/  VIADD R12, R0, 0x3a ;  /* 0x0000003a000c7836 */ /* 0x000fc40000000000 */
[----:B----4-:R-:W-:Y:S02]  /*a5b0*/  LEA R6, P5, R13, R3, 0x2 ;  /* 0x000000030d067211 */ /* 0x010fe400078a10ff */
[-C--:B------:R-:W-:Y:S02]  /*a5c0*/  LEA.HI.X.SX32 R5, R5, R2.reuse, 0x2, P2 ;  /* 0x0000000205057211 */ /* 0x080fe400010f16ff */
[C---:B------:R-:W-:Y:S01]  /*a5d0*/  LEA.HI.X.SX32 R7, R13.reuse, R2, 0x2, P5 ;  /* 0x000000020d077211 */ /* 0x040fe200028f16ff */
[----:B------:R-:W-:Y:S01]  /*a5e0*/  VIADD R13, R13, UR4 ;  /* 0x000000040d0d7c36 */ /* 0x000fe20008000000 */
[-C--:B------:R-:W-:Y:S01]  /*a5f0*/  ISETP.LT.AND P2, PT, R14, R29.reuse, !P0 ;  /* 0x0000001d0e00720c */ /* 0x080fe20004741270 */
[----:B------:R3:W-:Y:S01]  /*a600*/  @P3 STG.E desc[UR10][R4.64], R27 ;  /* 0x0000001b04003986 */ /* 0x0007e2000c10190a */
[----:B------:R-:W-:Y:S01]  /*a610*/  ISETP.LT.AND P5, PT, R12, R29, !P0 ;  /* 0x0000001d0c00720c */ /* 0x000fe200047a1270 */
[C---:B-1----:R-:W-:Y:S01]  /*a620*/  VIADD R11, R13.reuse, UR4 ;  /* 0x000000040d0b7c36 */ /* 0x042fe20008000000 */
[----:B------:R-:W-:Y:S01]  /*a630*/  LEA R8, P3, R13, R3, 0x2 ;  /* 0x000000030d087211 */ /* 0x000fe200078610ff */
[----:B------:R1:W-:Y:S01]  /*a640*/  @P4 STG.E desc[UR10][R6.64], R35 ;  /* 0x0000002306004986 */ /* 0x0003e2000c10190a */
[----:B------:R-:W-:-:S02]  /*a650*/  VIADD R12, R0, 0x3c ;  /* 0x0000003c000c7836 */ /* 0x000fc40000000000 */
[-C--:B------:R-:W-:Y:S01]  /*a660*/  LEA.HI.X.SX32 R9, R13, R2.reuse, 0x2, P3 ;  /* 0x000000020d097211 */ /* 0x080fe200018f16ff */
[C---:B------:R-:W-:Y:S01]  /*a670*/  VIADD R13, R11.reuse, UR4 ;  /* 0x000000040b0d7c36 */ /* 0x040fe20008000000 */
[----:B------:R-:W-:Y:S01]  /*a680*/  LEA R10, P6, R11, R3, 0x2 ;  /* 0x000000030b0a7211 */ /* 0x000fe200078c10ff */
[----:B------:R-:W-:Y:S01]  /*a690*/  VIADD R14, R0, 0x3b ;  /* 0x0000003b000e7836 */ /* 0x000fe20000000000 */
[----:B------:R-:W-:Y:S01]  /*a6a0*/  ISETP.LT.AND P3, PT, R12, R29, !P0 ;  /* 0x0000001d0c00720c */ /* 0x000fe20004761270 */
[----:B------:R4:W-:Y:S01]  /*a6b0*/  @P1 STG.E desc[UR10][R8.64], R20 ;  /* 0x0000001408001986 */ /* 0x0009e2000c10190a */
[----:B---3--:R-:W-:Y:S01]  /*a6c0*/  LEA R4, P1, R13, R3, 0x2 ;  /* 0x000000030d047211 */ /* 0x008fe200078210ff */
[----:B------:R-:W-:Y:S01]  /*a6d0*/  VIADD R12, R0, 0x3d ;  /* 0x0000003d000c7836 */ /* 0x000fe20000000000 */
[-C--:B------:R-:W-:Y:S01]  /*a6e0*/  LEA.HI.X.SX32 R11, R11, R2.reuse, 0x2, P6 ;  /* 0x000000020b0b7211 */ /* 0x080fe200030f16ff */
[C---:B-1----:R-:W-:Y:S01]  /*a6f0*/  VIADD R7, R13.reuse, UR4 ;  /* 0x000000040d077c36 */ /* 0x042fe20008000000 */
[----:B------:R-:W-:Y:S01]  /*a700*/  ISETP.LT.AND P4, PT, R14, R29, !P0 ;  /* 0x0000001d0e00720c */ /* 0x000fe20004781270 */
[C---:B------:R-:W-:Y:S01]  /*a710*/  VIADD R14, R0.reuse, 0x3e ;  /* 0x0000003e000e7836 */ /* 0x040fe20000000000 */
[----:B------:R-:W-:Y:S01]  /*a720*/  LEA.HI.X.SX32 R5, R13, R2, 0x2, P1 ;  /* 0x000000020d057211 */ /* 0x000fe200008f16ff */
[C---:B------:R-:W-:Y:S01]  /*a730*/  VIADD R15, R7.reuse, UR4 ;  /* 0x00000004070f7c36 */ /* 0x040fe20008000000 */
[-C--:B------:R-:W-:Y:S01]  /*a740*/  LEA R6, P6, R7, R3.reuse, 0x2 ;  /* 0x0000000307067211 */ /* 0x080fe200078c10ff */
[----:B------:R-:W-:Y:S01]  /*a750*/  VIADD R0, R0, 0x3f ;  /* 0x0000003f00007836 */ /* 0x000fe20000000000 */
[----:B--2---:R1:W-:Y:S01]  /*a760*/  @P2 STG.E desc[UR10][R10.64], R244 ;  /* 0x000000f40a002986 */ /* 0x0043e2000c10190a */
[C---:B------:R-:W-:Y:S01]  /*a770*/  VIADD R16, R15.reuse, UR4 ;  /* 0x000000040f107c36 */ /* 0x040fe20008000000 */
[----:B----4-:R-:W-:-:S02]  /*a780*/  LEA R8, P1, R15, R3, 0x2 ;  /* 0x000000030f087211 */ /* 0x010fc400078210ff */
[----:B------:R-:W-:Y:S01]  /*a790*/  ISETP.LT.AND P2, PT, R12, R29, !P0 ;  /* 0x0000001d0c00720c */ /* 0x000fe20004741270 */
[----:B------:R2:W-:Y:S01]  /*a7a0*/  @P5 STG.E desc[UR10][R4.64], R21 ;  /* 0x0000001504005986 */ /* 0x0005e2000c10190a */
[-C--:B------:R-:W-:Y:S02]  /*a7b0*/  LEA.HI.X.SX32 R7, R7, R2.reuse, 0x2, P6 ;  /* 0x0000000207077211 */ /* 0x080fe400030f16ff */
[C---:B------:R-:W-:Y:S02]  /*a7c0*/  LEA R12, P6, R16.reuse, R3, 0x2 ;  /* 0x00000003100c7211 */ /* 0x040fe400078c10ff */
[-C--:B------:R-:W-:Y:S01]  /*a7d0*/  LEA.HI.X.SX32 R9, R15, R2.reuse, 0x2, P1 ;  /* 0x000000020f097211 */ /* 0x080fe200008f16ff */
[----:B------:R2:W-:Y:S01]  /*a7e0*/  @P4 STG.E desc[UR10][R6.64], R245 ;  /* 0x000000f506004986 */ /* 0x0005e2000c10190a */
[----:B-1----:R-:W-:Y:S01]  /*a7f0*/  VIADD R11, R16, UR4 ;  /* 0x00000004100b7c36 */ /* 0x002fe20008000000 */
[-C--:B------:R-:W-:Y:S02]  /*a800*/  ISETP.LT.AND P1, PT, R14, R29.reuse, !P0 ;  /* 0x0000001d0e00720c */ /* 0x080fe40004721270 */
[----:B------:R-:W-:Y:S01]  /*a810*/  ISETP.LT.AND P0, PT, R0, R29, !P0 ;  /* 0x0000001d0000720c */ /* 0x000fe20004701270 */
[C---:B------:R-:W-:Y:S01]  /*a820*/  VIADD R15, R11.reuse, UR4 ;  /* 0x000000040b0f7c36 */ /* 0x040fe20008000000 */
[----:B------:R-:W-:Y:S01]  /*a830*/  LEA.HI.X.SX32 R13, R16, R2, 0x2, P6 ;  /* 0x00000002100d7211 */ /* 0x000fe200030f16ff */
[----:B------:R2:W-:Y:S01]  /*a840*/  @P3 STG.E desc[UR10][R8.64], R22 ;  /* 0x0000001608003986 */ /* 0x0005e2000c10190a */
[----:B------:R-:W-:-:S03]  /*a850*/  LEA R10, P6, R11, R3, 0x2 ;  /* 0x000000030b0a7211 */ /* 0x000fc600078c10ff */
[----:B------:R2:W-:Y:S01]  /*a860*/  @P2 STG.E desc[UR10][R12.64], R246 ;  /* 0x000000f60c002986 */ /* 0x0005e2000c10190a */
[----:B------:R-:W-:Y:S02]  /*a870*/  LEA.HI.X.SX32 R11, R11, R2, 0x2, P6 ;  /* 0x000000020b0b7211 */ /* 0x000fe400030f16ff */
[----:B------:R-:W-:-:S03]  /*a880*/  LEA R14, P6, R15, R3, 0x2 ;  /* 0x000000030f0e7211 */ /* 0x000fc600078c10ff */
[----:B------:R2:W-:Y:S01]  /*a890*/  @P1 STG.E desc[UR10][R10.64], R23 ;  /* 0x000000170a001986 */ /* 0x0005e2000c10190a */
[----:B------:R-:W-:Y:S01]  /*a8a0*/  LEA.HI.X.SX32 R15, R15, R2, 0x2, P6 ;  /* 0x000000020f0f7211 */ /* 0x000fe200030f16ff */
[----:B------:R-:W-:Y:S08]  /*a8b0*/  @!P0 EXIT ;  /* 0x000000000000894d */ /* 0x000ff00003800000 */
[----:B------:R-:W-:Y:S01]  /*a8c0*/  STG.E desc[UR10][R14.64], R247 ;  /* 0x000000f70e007986 */ /* 0x000fe2000c10190a */
[----:B------:R-:W-:Y:S05]  /*a8d0*/  EXIT ;  /* 0x000000000000794d */ /* 0x000fea0003800000 */
.L_x_3:
[----:B------:R-:W-:-:S00]  /*a8e0*/  BRA `(.L_x_3) ;  /* 0xfffffffc00fc7947 */ /* 0x000fc0000383ffff */
[----:B------:R-:W-:-:S00]  /*a8f0*/  NOP ;  /* 0x0000000000007918 */ /* 0x000fc00000000000 */
        /* <DEDUP_REMOVED lines=8> */
.L_x_4:


//--------------------- .nv.shared.matmul_kernel  --------------------------
	.section	.nv.shared.matmul_kernel,"aw",@nobits
	.sectionflags	@""
	.align	16
	.zero		1024


//--------------------- .nv.shared.reserved.0     --------------------------
	.section	.nv.shared.reserved.0,"aw",@nobits
	.weak		__nv_reservedSMEM_offset_0_alias
	.size		__nv_reservedSMEM_offset_0_alias, 0, 0
	.other		__nv_reservedSMEM_offset_0_alias,@"STO_CUDA_RESERVED_SHARED STV_DEFAULT"
__nv_reservedSMEM_offset_0_alias:
	.zero		0


//--------------------- .nv.constant0.matmul_kernel --------------------------
	.section	.nv.constant0.matmul_kernel,"a",@progbits
	.sectionflags	@""
	.align	4
.nv.constant0.matmul_kernel:
	.zero		608


//--------------------- SYMBOLS --------------------------

	.type		.nv.reservedSmem.offset0,@object
	.size		.nv.reservedSmem.offset0,0x4
